def matmul_kernel(
    a_ptr,
    b_ptr,
    c_ptr,
    M,
    N,
    K,
    stride_am,
    stride_ak,
    stride_bk,
    stride_bn,
    stride_cm,
    stride_cn,
    BLOCK_M: tl.constexpr,
    BLOCK_N: tl.constexpr,
    BLOCK_K: tl.constexpr,
    GROUP_M: tl.constexpr,
):
    pid = tl.program_id(axis=0)
    num_pid_m = tl.cdiv(M, BLOCK_M)
    num_pid_n = tl.cdiv(N, BLOCK_N)
    num_pid_in_group = GROUP_M * num_pid_n
    group_id = pid // num_pid_in_group
    first_pid_m = group_id * GROUP_M
    group_size_m = min(num_pid_m - first_pid_m, GROUP_M)
    pid_m = first_pid_m + ((pid % num_pid_in_group) % group_size_m)
    pid_n = (pid % num_pid_in_group) // group_size_m

    offs_am = (pid_m * BLOCK_M + tl.arange(0, BLOCK_M)) % M
    offs_bn = (pid_n * BLOCK_N + tl.arange(0, BLOCK_N)) % N
    offs_k = tl.arange(0, BLOCK_K)
    a_ptrs = a_ptr + offs_am[:, None] * stride_am + offs_k[None, :] * stride_ak
    b_ptrs = b_ptr + offs_k[:, None] * stride_bk + offs_bn[None, :] * stride_bn

    acc = tl.zeros((BLOCK_M, BLOCK_N), dtype=tl.float32)
    for kk in range(0, tl.cdiv(K, BLOCK_K)):
        a = tl.load(a_ptrs, mask=offs_k[None, :] < K - kk * BLOCK_K, other=0.0)
        b = tl.load(b_ptrs, mask=offs_k[:, None] < K - kk * BLOCK_K, other=0.0)
        acc = tl.dot(a, b, acc)
        a_ptrs += BLOCK_K * stride_ak
        b_ptrs += BLOCK_K * stride_bk

    c = acc.to(c_ptr.dtype.element_ty)
    offs_cm = pid_m * BLOCK_M + tl.arange(0, BLOCK_M)
    offs_cn = pid_n * BLOCK_N + tl.arange(0, BLOCK_N)
    c_ptrs = c_ptr + offs_cm[:, None] * stride_cm + offs_cn[None, :] * stride_cn
    mask = (offs_cm[:, None] < M) & (offs_cn[None, :] < N)
    tl.store(c_ptrs, c, mask=mask)

# config = {"BLOCK_K": 16, "BLOCK_M": 32, "BLOCK_N": 64, "GROUP_M": 8, "arch": "sm_90", "dtype": "fp16", "num_ctas": 1, "num_stages": 3, "num_warps": 4}
# arch = sm_90


// ===== COMPILED SASS (sm_90a) =====

	.target	sm_90a

	.elftype	@"ET_EXEC"


//--------------------- .note.nv.tkinfo           --------------------------
	.section	.note.nv.tkinfo,"",@"SHT_NOTE"
	.sectionflags	@"SHF_NOTE_NV_TKINFO"
	.tkinfo
        /*0018*/ 	.word	0x00000002
        /*0030*/ 	.string	""
        /*0030*/ 	.string	"ptxas"
        /*0030*/ 	.string	"Cuda compilation tools, release 13.0, V13.0.88"
        /*0030*/ 	.string	"Build cuda_13.0.r13.0/compiler.36424714_0"
        /*0030*/ 	.string	"-v  -suppress-debug-info  -lineinfo  -arch sm_90a "



//--------------------- .note.nv.cuinfo           --------------------------
	.section	.note.nv.cuinfo,"",@"SHT_NOTE"
	.sectionflags	@"SHF_NOTE_NV_CUINFO"
        /*0018*/ 	.short	0x0002
        /*001a*/ 	.short	0x005a
        /*001c*/ 	.short	0x0082
	.zero		2


//--------------------- .nv.info                  --------------------------
	.section	.nv.info,"",@"SHT_CUDA_INFO"
	.align	4


	//----- nvinfo : EIATTR_REGCOUNT
	.align		4
        /*0000*/ 	.byte	0x04, 0x2f
        /*0002*/ 	.short	(.L_1 - .L_0)
	.align		4
.L_0:
        /*0004*/ 	.word	index@(matmul_kernel)
        /*0008*/ 	.word	0x00000050


	//----- nvinfo : EIATTR_FRAME_SIZE
	.align		4
.L_1:
        /*000c*/ 	.byte	0x04, 0x11
        /*000e*/ 	.short	(.L_3 - .L_2)
	.align		4
.L_2:
        /*0010*/ 	.word	index@(matmul_kernel)
        /*0014*/ 	.word	0x00000000


	//----- nvinfo : EIATTR_MIN_STACK_SIZE
	.align		4
.L_3:
        /*0018*/ 	.byte	0x04, 0x12
        /*001a*/ 	.short	(.L_5 - .L_4)
	.align		4
.L_4:
        /*001c*/ 	.word	index@(matmul_kernel)
        /*0020*/ 	.word	0x00000000
.L_5:


//--------------------- .nv.compat                --------------------------
	.section	.nv.compat,"",@"SHT_CUDA_COMPAT_INFO"
	.align	4
        /*0000*/ 	.byte	0x02, 0x09, 0x01, 0x00, 0x02, 0x02, 0x01, 0x00, 0x02, 0x05, 0x05, 0x00, 0x03, 0x07, 0x01, 0x01
        /*0010*/ 	.byte	0x02, 0x03, 0x00, 0x00, 0x02, 0x06, 0x01, 0x00, 0x04, 0x0b, 0x08, 0x00, 0x00, 0x00, 0x00, 0x00
        /*0020*/ 	.byte	0x00, 0x00, 0x00, 0x00


//--------------------- .nv.info.matmul_kernel    --------------------------
	.section	.nv.info.matmul_kernel,"",@"SHT_CUDA_INFO"
	.sectionflags	@""
	.align	4


	//----- nvinfo : EIATTR_CUDA_API_VERSION
	.align		4
        /*0000*/ 	.byte	0x04, 0x37
        /*0002*/ 	.short	(.L_7 - .L_6)
.L_6:
        /*0004*/ 	.word	0x00000082


	//----- nvinfo : EIATTR_KPARAM_INFO
	.align		4
.L_7:
        /*0008*/ 	.byte	0x04, 0x17
        /*000a*/ 	.short	(.L_9 - .L_8)
.L_8:
        /*000c*/ 	.word	0x00000000
        /*0010*/ 	.short	0x000d
        /*0012*/ 	.short	0x0048
        /*0014*/ 	.byte	0x00, 0xf4, 0x21, 0x00


	//----- nvinfo : EIATTR_KPARAM_INFO
	.align		4
.L_9:
        /*0018*/ 	.byte	0x04, 0x17
        /*001a*/ 	.short	(.L_11 - .L_10)
.L_10:
        /*001c*/ 	.word	0x00000000
        /*0020*/ 	.short	0x000c
        /*0022*/ 	.short	0x0040
        /*0024*/ 	.byte	0x00, 0xf4, 0x21, 0x00


	//----- nvinfo : EIATTR_KPARAM_INFO
	.align		4
.L_11:
        /*0028*/ 	.byte	0x04, 0x17
        /*002a*/ 	.short	(.L_13 - .L_12)
.L_12:
        /*002c*/ 	.word	0x00000000
        /*0030*/ 	.short	0x000b
        /*0032*/ 	.short	0x0038
        /*0034*/ 	.byte	0x00, 0xf0, 0x11, 0x00


	//----- nvinfo : EIATTR_KPARAM_INFO
	.align		4
.L_13:
        /*0038*/ 	.byte	0x04, 0x17
        /*003a*/ 	.short	(.L_15 - .L_14)
.L_14:
        /*003c*/ 	.word	0x00000000
        /*0040*/ 	.short	0x000a
        /*0042*/ 	.short	0x0034
        /*0044*/ 	.byte	0x00, 0xf0, 0x11, 0x00


	//----- nvinfo : EIATTR_KPARAM_INFO
	.align		4
.L_15:
        /*0048*/ 	.byte	0x04, 0x17
        /*004a*/ 	.short	(.L_17 - .L_16)
.L_16:
        /*004c*/ 	.word	0x00000000
        /*0050*/ 	.short	0x0009
        /*0052*/ 	.short	0x0030
        /*0054*/ 	.byte	0x00, 0xf0, 0x11, 0x00


	//----- nvinfo : EIATTR_KPARAM_INFO
	.align		4
.L_17:
        /*0058*/ 	.byte	0x04, 0x17
        /*005a*/ 	.short	(.L_19 - .L_18)
.L_18:
        /*005c*/ 	.word	0x00000000
        /*0060*/ 	.short	0x0008
        /*0062*/ 	.short	0x002c
        /*0064*/ 	.byte	0x00, 0xf0, 0x11, 0x00


	//----- nvinfo : EIATTR_KPARAM_INFO
	.align		4
.L_19:
        /*0068*/ 	.byte	0x04, 0x17
        /*006a*/ 	.short	(.L_21 - .L_20)
.L_20:
        /*006c*/ 	.word	0x00000000
        /*0070*/ 	.short	0x0007
        /*0072*/ 	.short	0x0028
        /*0074*/ 	.byte	0x00, 0xf0, 0x11, 0x00


	//----- nvinfo : EIATTR_KPARAM_INFO
	.align		4
.L_21:
        /*0078*/ 	.byte	0x04, 0x17
        /*007a*/ 	.short	(.L_23 - .L_22)
.L_22:
        /*007c*/ 	.word	0x00000000
        /*0080*/ 	.short	0x0006
        /*0082*/ 	.short	0x0024
        /*0084*/ 	.byte	0x00, 0xf0, 0x11, 0x00


	//----- nvinfo : EIATTR_KPARAM_INFO
	.align		4
.L_23:
        /*0088*/ 	.byte	0x04, 0x17
        /*008a*/ 	.short	(.L_25 - .L_24)
.L_24:
        /*008c*/ 	.word	0x00000000
        /*0090*/ 	.short	0x0005
        /*0092*/ 	.short	0x0020
        /*0094*/ 	.byte	0x00, 0xf0, 0x11, 0x00


	//----- nvinfo : EIATTR_KPARAM_INFO
	.align		4
.L_25:
        /*0098*/ 	.byte	0x04, 0x17
        /*009a*/ 	.short	(.L_27 - .L_26)
.L_26:
        /*009c*/ 	.word	0x00000000
        /*00a0*/ 	.short	0x0004
        /*00a2*/ 	.short	0x001c
        /*00a4*/ 	.byte	0x00, 0xf0, 0x11, 0x00


	//----- nvinfo : EIATTR_KPARAM_INFO
	.align		4
.L_27:
        /*00a8*/ 	.byte	0x04, 0x17
        /*00aa*/ 	.short	(.L_29 - .L_28)
.L_28:
        /*00ac*/ 	.word	0x00000000
        /*00b0*/ 	.short	0x0003
        /*00b2*/ 	.short	0x0018
        /*00b4*/ 	.byte	0x00, 0xf0, 0x11, 0x00


	//----- nvinfo : EIATTR_KPARAM_INFO
	.align		4
.L_29:
        /*00b8*/ 	.byte	0x04, 0x17
        /*00ba*/ 	.short	(.L_31 - .L_30)
.L_30:
        /*00bc*/ 	.word	0x00000000
        /*00c0*/ 	.short	0x0002
        /*00c2*/ 	.short	0x0010
        /*00c4*/ 	.byte	0x00, 0xf4, 0x21, 0x00


	//----- nvinfo : EIATTR_KPARAM_INFO
	.align		4
.L_31:
        /*00c8*/ 	.byte	0x04, 0x17
        /*00ca*/ 	.short	(.L_33 - .L_32)
.L_32:
        /*00cc*/ 	.word	0x00000000
        /*00d0*/ 	.short	0x0001
        /*00d2*/ 	.short	0x0008
        /*00d4*/ 	.byte	0x00, 0xf4, 0x21, 0x00


	//----- nvinfo : EIATTR_KPARAM_INFO
	.align		4
.L_33:
        /*00d8*/ 	.byte	0x04, 0x17
        /*00da*/ 	.short	(.L_35 - .L_34)
.L_34:
        /*00dc*/ 	.word	0x00000000
        /*00e0*/ 	.short	0x0000
        /*00e2*/ 	.short	0x0000
        /*00e4*/ 	.byte	0x00, 0xf4, 0x21, 0x00


	//----- nvinfo : EIATTR_SPARSE_MMA_MASK
	.align		4
.L_35:
        /*00e8*/ 	.byte	0x03, 0x50
        /*00ea*/ 	.short	0x0000


	//----- nvinfo : EIATTR_MAXREG_COUNT
	.align		4
        /*00ec*/ 	.byte	0x03, 0x1b
        /*00ee*/ 	.short	0x00ff


	//----- nvinfo : EIATTR_NUM_BARRIERS
	.align		4
        /*00f0*/ 	.byte	0x02, 0x4c
        /*00f2*/ 	.byte	0x01
	.zero		1


	//----- nvinfo : EIATTR_MERCURY_ISA_VERSION
	.align		4
        /*00f4*/ 	.byte	0x03, 0x5f
        /*00f6*/ 	.short	0x0101


	//----- nvinfo : EIATTR_EXIT_INSTR_OFFSETS
	.align		4
        /*00f8*/ 	.byte	0x04, 0x1c
        /*00fa*/ 	.short	(.L_37 - .L_36)


	//   ....[0]....
.L_36:
        /*00fc*/ 	.word	0x00002360


	//   ....[1]....
        /*0100*/ 	.word	0x00002390


	//----- nvinfo : EIATTR_REQNTID
	.align		4
.L_37:
        /*0104*/ 	.byte	0x04, 0x10
        /*0106*/ 	.short	(.L_39 - .L_38)
.L_38:
        /*0108*/ 	.word	0x00000080
        /*010c*/ 	.word	0x00000001
        /*0110*/ 	.word	0x00000001


	//----- nvinfo : EIATTR_CBANK_PARAM_SIZE
	.align		4
.L_39:
        /*0114*/ 	.byte	0x03, 0x19
        /*0116*/ 	.short	0x0050


	//----- nvinfo : EIATTR_PARAM_CBANK
	.align		4
        /*0118*/ 	.byte	0x04, 0x0a
        /*011a*/ 	.short	(.L_41 - .L_40)
	.align		4
.L_40:
        /*011c*/ 	.word	index@(.nv.constant0.matmul_kernel)
        /*0120*/ 	.short	0x0210
        /*0122*/ 	.short	0x0050


	//----- nvinfo : EIATTR_SW_WAR
	.align		4
.L_41:
        /*0124*/ 	.byte	0x04, 0x36
        /*0126*/ 	.short	(.L_43 - .L_42)
.L_42:
        /*0128*/ 	.word	0x00000008
.L_43:


//--------------------- .nv.callgraph             --------------------------
	.section	.nv.callgraph,"",@"SHT_CUDA_CALLGRAPH"
	.align	4
	.sectionentsize	8
	.align		4
        /*0000*/ 	.word	0x00000000
	.align		4
        /*0004*/ 	.word	0xffffffff
	.align		4
        /*0008*/ 	.word	0x00000000
	.align		4
        /*000c*/ 	.word	0xfffffffe
	.align		4
        /*0010*/ 	.word	0x00000000
	.align		4
        /*0014*/ 	.word	0xfffffffd
	.align		4
        /*0018*/ 	.word	0x00000000
	.align		4
        /*001c*/ 	.word	0xfffffffc


//--------------------- .text.matmul_kernel       --------------------------
	.section	.text.matmul_kernel,"ax",@progbits
	.align	128
        .global         matmul_kernel
        .type           matmul_kernel,@function
        .size           matmul_kernel,(.L_x_4 - matmul_kernel)
        .other          matmul_kernel,@"STO_CUDA_ENTRY STV_DEFAULT"
matmul_kernel:
.text.matmul_kernel:
[----:B------:R-:W-:Y:S08]  /*0000*/  LDC R1, c[0x0][0x28] ;  /* 0x00000a00ff017b82 */ /* 0x000ff00000000800 */
[----:B------:R-:W0:Y:S01]  /*0010*/  LDC.64 R18, c[0x0][0x228] ;  /* 0x00008a00ff127b82 */ /* 0x000e220000000a00 */
[----:B------:R-:W1:Y:S01]  /*0020*/  S2R R5, SR_CTAID.X ;  /* 0x0000000000057919 */ /* 0x000e620000002500 */
[----:B------:R-:W-:Y:S01]  /*0030*/  UMOV UR4, 0x400 ;  /* 0x0000040000047882 */ /* 0x000fe20000000000 */
[----:B------:R-:W-:Y:S01]  /*0040*/  ULDC.64 UR6, c[0x0][0x208] ;  /* 0x0000820000067ab9 */ /* 0x000fe20000000a00 */
[----:B------:R-:W2:Y:S04]  /*0050*/  S2R R40, SR_TID.X ;  /* 0x0000000000287919 */ /* 0x000ea80000002100 */
[----:B------:R-:W3:Y:S08]  /*0060*/  LDC R66, c[0x0][0x230] ;  /* 0x00008c00ff427b82 */ /* 0x000ef00000000800 */
[----:B------:R-:W4:Y:S01]  /*0070*/  S2UR UR5, SR_CgaCtaId ;  /* 0x00000000000579c3 */ /* 0x000f220000008800 */
[----:B0-----:R-:W-:-:S05]  /*0080*/  VIADD R0, R19, 0x3f ;  /* 0x0000003f13007836 */ /* 0x001fca0000000000 */
[----:B------:R-:W-:Y:S01]  /*0090*/  SHF.R.S32.HI R3, RZ, 0x1f, R0 ;  /* 0x0000001fff037819 */ /* 0x000fe20000011400 */
[----:B---3--:R-:W-:-:S03]  /*00a0*/  VIADD R66, R66, 0xf ;  /* 0x0000000f42427836 */ /* 0x008fc60000000000 */
[----:B------:R-:W-:Y:S02]  /*00b0*/  LEA.HI R3, R3, R0, RZ, 0x6 ;  /* 0x0000000003037211 */ /* 0x000fe400078f30ff */
[----:B-1----:R-:W-:Y:S02]  /*00c0*/  IABS R8, R5 ;  /* 0x0000000500087213 */ /* 0x002fe40000000000 */
[----:B------:R-:W-:Y:S01]  /*00d0*/  SHF.R.S32.HI R3, RZ, 0x6, R3 ;  /* 0x00000006ff037819 */ /* 0x000fe20000011403 */
[----:B----4-:R-:W-:-:S04]  /*00e0*/  ULEA UR4, UR5, UR4, 0x18 ;  /* 0x0000000405047291 */ /* 0x010fc8000f8ec03f */
[----:B------:R-:W-:Y:S01]  /*00f0*/  IMAD.SHL.U32 R4, R3, 0x8, RZ ;  /* 0x0000000803047824 */ /* 0x000fe200078e00ff */
[----:B------:R-:W-:-:S04]  /*0100*/  ULDC UR5, c[0x0][0x230] ;  /* 0x00008c0000057ab9 */ /* 0x000fc80000000800 */
[-C--:B------:R-:W-:Y:S02]  /*0110*/  IABS R7, R4.reuse ;  /* 0x0000000400077213 */ /* 0x080fe40000000000 */
[----:B------:R-:W-:Y:S02]  /*0120*/  IABS R10, R4 ;  /* 0x00000004000a7213 */ /* 0x000fe40000000000 */
[----:B------:R-:W0:Y:S08]  /*0130*/  I2F.RP R0, R7 ;  /* 0x0000000700007306 */ /* 0x000e300000209400 */
[----:B0-----:R-:W0:Y:S02]  /*0140*/  MUFU.RCP R0, R0 ;  /* 0x0000000000007308 */ /* 0x001e240000001000 */
[----:B0-----:R-:W-:-:S02]  /*0150*/  VIADD R2, R0, 0xffffffe ;  /* 0x0ffffffe00027836 */ /* 0x001fc40000000000 */
[----:B------:R-:W-:Y:S01]  /*0160*/  IMAD.MOV R0, RZ, RZ, -R10 ;  /* 0x000000ffff007224 */ /* 0x000fe200078e0a0a */
[----:B--2---:R-:W-:-:S03]  /*0170*/  SHF.R.U32.HI R10, RZ, 0x5, R40 ;  /* 0x00000005ff0a7819 */ /* 0x004fc60000011628 */
[----:B------:R0:W1:Y:S01]  /*0180*/  F2I.FTZ.U32.TRUNC.NTZ R3, R2 ;  /* 0x0000000200037305 */ /* 0x000062000021f000 */
[----:B------:R-:W-:-:S04]  /*0190*/  SGXT.U32 R10, R10, 0x2 ;  /* 0x000000020a0a781a */ /* 0x000fc80000000000 */
[C---:B------:R-:W-:Y:S01]  /*01a0*/  LOP3.LUT R16, R10.reuse, 0x4, RZ, 0xfc, !PT ;  /* 0x000000040a107812 */ /* 0x040fe200078efcff */
[----:B0-----:R-:W-:Y:S01]  /*01b0*/  IMAD.MOV.U32 R2, RZ, RZ, RZ ;  /* 0x000000ffff027224 */ /* 0x001fe200078e00ff */
[C---:B------:R-:W-:Y:S02]  /*01c0*/  LOP3.LUT R14, R10.reuse, 0x8, RZ, 0xfc, !PT ;  /* 0x000000080a0e7812 */ /* 0x040fe400078efcff */
[----:B------:R-:W-:Y:S01]  /*01d0*/  LOP3.LUT R12, R10, 0xc, RZ, 0xfc, !PT ;  /* 0x0000000c0a0c7812 */ /* 0x000fe200078efcff */
[----:B-1----:R-:W-:-:S04]  /*01e0*/  IMAD.MOV R6, RZ, RZ, -R3 ;  /* 0x000000ffff067224 */ /* 0x002fc800078e0a03 */
[----:B------:R-:W-:Y:S02]  /*01f0*/  IMAD R9, R6, R7, RZ ;  /* 0x0000000706097224 */ /* 0x000fe400078e02ff */
[----:B------:R-:W-:Y:S02]  /*0200*/  IMAD.MOV.U32 R6, RZ, RZ, R8 ;  /* 0x000000ffff067224 */ /* 0x000fe400078e0008 */
[----:B------:R-:W-:-:S06]  /*0210*/  IMAD.HI.U32 R3, R3, R9, R2 ;  /* 0x0000000903037227 */ /* 0x000fcc00078e0002 */
[----:B------:R-:W-:-:S04]  /*0220*/  IMAD.HI.U32 R3, R3, R6, RZ ;  /* 0x0000000603037227 */ /* 0x000fc800078e00ff */
[----:B------:R-:W-:-:S05]  /*0230*/  IMAD R0, R3, R0, R6 ;  /* 0x0000000003007224 */ /* 0x000fca00078e0206 */
[----:B------:R-:W-:-:S13]  /*0240*/  ISETP.GT.U32.AND P1, PT, R7, R0, PT ;  /* 0x000000000700720c */ /* 0x000fda0003f24070 */
[----:B------:R-:W-:Y:S02]  /*0250*/  @!P1 IMAD.IADD R0, R0, 0x1, -R7 ;  /* 0x0000000100009824 */ /* 0x000fe400078e0a07 */
[----:B------:R-:W-:Y:S01]  /*0260*/  @!P1 VIADD R3, R3, 0x1 ;  /* 0x0000000103039836 */ /* 0x000fe20000000000 */
[----:B------:R-:W-:Y:S02]  /*0270*/  ISETP.NE.AND P1, PT, R4, RZ, PT ;  /* 0x000000ff0400720c */ /* 0x000fe40003f25270 */
[----:B------:R-:W-:Y:S02]  /*0280*/  ISETP.GE.U32.AND P0, PT, R0, R7, PT ;  /* 0x000000070000720c */ /* 0x000fe40003f06070 */
[----:B------:R-:W-:-:S04]  /*0290*/  LOP3.LUT R0, R5, R4, RZ, 0x3c, !PT ;  /* 0x0000000405007212 */ /* 0x000fc800078e3cff */
[----:B------:R-:W-:Y:S01]  /*02a0*/  ISETP.GE.AND P2, PT, R0, RZ, PT ;  /* 0x000000ff0000720c */ /* 0x000fe20003f46270 */
[----:B------:R-:W-:-:S06]  /*02b0*/  VIADD R0, R18, 0x1f ;  /* 0x0000001f12007836 */ /* 0x000fcc0000000000 */
[----:B------:R-:W-:-:S04]  /*02c0*/  @P0 VIADD R3, R3, 0x1 ;  /* 0x0000000103030836 */ /* 0x000fc80000000000 */
[----:B------:R-:W-:Y:S01]  /*02d0*/  IMAD.MOV.U32 R2, RZ, RZ, R3 ;  /* 0x000000ffff027224 */ /* 0x000fe200078e0003 */
[----:B------:R-:W-:-:S03]  /*02e0*/  SHF.R.S32.HI R3, RZ, 0x1f, R0 ;  /* 0x0000001fff037819 */ /* 0x000fc60000011400 */
[----:B------:R-:W-:Y:S01]  /*02f0*/  @!P2 IMAD.MOV R2, RZ, RZ, -R2 ;  /* 0x000000ffff02a224 */ /* 0x000fe200078e0a02 */
[----:B------:R-:W-:Y:S02]  /*0300*/  @!P1 LOP3.LUT R2, RZ, R4, RZ, 0x33, !PT ;  /* 0x00000004ff029212 */ /* 0x000fe400078e33ff */
[----:B------:R-:W-:-:S03]  /*0310*/  LEA.HI R3, R3, R0, RZ, 0x5 ;  /* 0x0000000003037211 */ /* 0x000fc600078f28ff */
[----:B------:R-:W-:Y:S02]  /*0320*/  IMAD.SHL.U32 R6, R2, 0x8, RZ ;  /* 0x0000000802067824 */ /* 0x000fe400078e00ff */
[----:B------:R-:W-:-:S03]  /*0330*/  IMAD.MOV R2, RZ, RZ, -R2 ;  /* 0x000000ffff027224 */ /* 0x000fc600078e0a02 */
[----:B------:R-:W-:Y:S01]  /*0340*/  LEA.HI.SX32 R3, R3, -R6, 0x1b ;  /* 0x8000000603037211 */ /* 0x000fe200078fdaff */
[----:B------:R-:W-:-:S03]  /*0350*/  IMAD R4, R4, R2, R5 ;  /* 0x0000000204047224 */ /* 0x000fc600078e0205 */
[----:B------:R-:W-:Y:S02]  /*0360*/  VIMNMX R11, R3, 0x8, PT ;  /* 0x00000008030b7848 */ /* 0x000fe40003fe0100 */
[----:B------:R-:W-:Y:S02]  /*0370*/  IABS R9, R4 ;  /* 0x0000000400097213 */ /* 0x000fe40000000000 */
[----:B------:R-:W-:-:S04]  /*0380*/  IABS R7, R11 ;  /* 0x0000000b00077213 */ /* 0x000fc80000000000 */
[----:B------:R-:W0:Y:S08]  /*0390*/  I2F.RP R0, R7 ;  /* 0x0000000700007306 */ /* 0x000e300000209400 */
[----:B0-----:R-:W0:Y:S02]  /*03a0*/  MUFU.RCP R0, R0 ;  /* 0x0000000000007308 */ /* 0x001e240000001000 */
[----:B0-----:R-:W-:-:S06]  /*03b0*/  VIADD R3, R0, 0xffffffe ;  /* 0x0ffffffe00037836 */ /* 0x001fcc0000000000 */
[----:B------:R-:W0:Y:S02]  /*03c0*/  F2I.FTZ.U32.TRUNC.NTZ R3, R3 ;  /* 0x0000000300037305 */ /* 0x000e24000021f000 */
[----:B0-----:R-:W-:-:S04]  /*03d0*/  IMAD.MOV R8, RZ, RZ, -R3 ;  /* 0x000000ffff087224 */ /* 0x001fc800078e0a03 */
[----:B------:R-:W-:Y:S01]  /*03e0*/  IMAD.MOV.U32 R2, RZ, RZ, R8 ;  /* 0x000000ffff027224 */ /* 0x000fe200078e0008 */
[----:B------:R-:W-:-:S03]  /*03f0*/  IABS R8, R11 ;  /* 0x0000000b00087213 */ /* 0x000fc60000000000 */
[----:B------:R-:W-:Y:S02]  /*0400*/  IMAD R5, R2, R7, RZ ;  /* 0x0000000702057224 */ /* 0x000fe400078e02ff */
[----:B------:R-:W-:Y:S02]  /*0410*/  IMAD.MOV.U32 R2, RZ, RZ, RZ ;  /* 0x000000ffff027224 */ /* 0x000fe400078e00ff */
[----:B------:R-:W-:Y:S01]  /*0420*/  IMAD.MOV R0, RZ, RZ, -R8 ;  /* 0x000000ffff007224 */ /* 0x000fe200078e0a08 */
[----:B------:R-:W-:Y:S01]  /*0430*/  LOP3.LUT R8, R40, 0x60, RZ, 0xc0, !PT ;  /* 0x0000006028087812 */ /* 0x000fe200078ec0ff */
        /* <DEDUP_REMOVED lines=9> */
[----:B------:R-:W-:-:S07]  /*04d0*/  ISETP.GE.AND P2, PT, R0, RZ, PT ;  /* 0x000000ff0000720c */ /* 0x000fce0003f46270 */
[----:B------:R-:W-:Y:S01]  /*04e0*/  @P0 VIADD R2, R2, 0x1 ;  /* 0x0000000102020836 */ /* 0x000fe20000000000 */
[----:B------:R-:W-:-:S05]  /*04f0*/  ISETP.GT.AND P0, PT, R66, 0xf, PT ;  /* 0x0000000f4200780c */ /* 0x000fca0003f04270 */
[----:B------:R-:W-:Y:S01]  /*0500*/  @!P2 IMAD.MOV R2, RZ, RZ, -R2 ;  /* 0x000000ffff02a224 */ /* 0x000fe200078e0a02 */
[----:B------:R-:W-:-:S05]  /*0510*/  @!P1 LOP3.LUT R2, RZ, R11, RZ, 0x33, !PT ;  /* 0x0000000bff029212 */ /* 0x000fca00078e33ff */
[----:B------:R-:W-:Y:S02]  /*0520*/  IMAD.MOV R0, RZ, RZ, -R2 ;  /* 0x000000ffff007224 */ /* 0x000fe400078e0a02 */
[----:B------:R-:W-:Y:S02]  /*0530*/  IMAD.SHL.U32 R9, R2, 0x40, RZ ;  /* 0x0000004002097824 */ /* 0x000fe400078e00ff */
[----:B------:R-:W-:Y:S01]  /*0540*/  IMAD R0, R11, R0, R4 ;  /* 0x000000000b007224 */ /* 0x000fe200078e0204 */
[----:B------:R-:W-:-:S03]  /*0550*/  LOP3.LUT R11, R40, 0x1f, RZ, 0xc0, !PT ;  /* 0x0000001f280b7812 */ /* 0x000fc600078ec0ff */
[----:B------:R-:W-:-:S04]  /*0560*/  IMAD.IADD R0, R6, 0x1, R0 ;  /* 0x0000000106007824 */ /* 0x000fc800078e0200 */
[----:B------:R-:W-:Y:S01]  /*0570*/  IMAD R11, R0, 0x20, R11 ;  /* 0x00000020000b7824 */ /* 0x000fe200078e020b */
[----:B------:R-:W-:Y:S06]  /*0580*/  @P0 BRA `(.L_x_0) ;  /* 0x00000000002c0947 */ /* 0x000fec0003800000 */
[----:B------:R-:W-:Y:S01]  /*0590*/  IMAD.SHL.U32 R8, R8, 0x8, RZ ;  /* 0x0000000808087824 */ /* 0x000fe200078e00ff */
[C---:B------:R-:W-:Y:S01]  /*05a0*/  LOP3.LUT R4, R40.reuse, 0x10, RZ, 0xc0, !PT ;  /* 0x0000001028047812 */ /* 0x040fe200078ec0ff */
[C---:B------:R-:W-:Y:S01]  /*05b0*/  IMAD.SHL.U32 R7, R40.reuse, 0x2, RZ ;  /* 0x0000000228077824 */ /* 0x040fe200078e00ff */
[C---:B------:R-:W-:Y:S01]  /*05c0*/  LOP3.LUT R3, R40.reuse, 0x40, RZ, 0xc0, !PT ;  /* 0x0000004028037812 */ /* 0x040fe200078ec0ff */
[C---:B------:R-:W-:Y:S01]  /*05d0*/  IMAD.SHL.U32 R6, R40.reuse, 0x40, RZ ;  /* 0x0000004028067824 */ /* 0x040fe200078e00ff */
[----:B------:R-:W-:Y:S01]  /*05e0*/  CS2R R12, SRZ ;  /* 0x00000000000c7805 */ /* 0x000fe2000001ff00 */
[----:B------:R-:W-:Y:S01]  /*05f0*/  IMAD.SHL.U32 R5, R40, 0x8, RZ ;  /* 0x0000000828057824 */ /* 0x000fe200078e00ff */
[----:B------:R-:W-:Y:S02]  /*0600*/  CS2R R14, SRZ ;  /* 0x00000000000e7805 */ /* 0x000fe4000001ff00 */
[----:B------:R-:W-:Y:S02]  /*0610*/  CS2R R20, SRZ ;  /* 0x0000000000147805 */ /* 0x000fe4000001ff00 */
[----:B------:R-:W-:Y:S01]  /*0620*/  CS2R R22, SRZ ;  /* 0x0000000000167805 */ /* 0x000fe2000001ff00 */
[----:B------:R-:W-:Y:S06]  /*0630*/  BRA `(.L_x_1) ;  /* 0x0000001400007947 */ /* 0x000fec0003800000 */
.L_x_0:
[----:B------:R-:W-:Y:S01]  /*0640*/  IABS R0, R18 ;  /* 0x0000001200007213 */ /* 0x000fe20000000000 */
[----:B------:R-:W-:Y:S01]  /*0650*/  ULDC UR8, c[0x0][0x240] ;  /* 0x0000900000087ab9 */ /* 0x000fe20000000800 */
[----:B------:R-:W-:Y:S01]  /*0660*/  IABS R3, R19 ;  /* 0x0000001300037213 */ /* 0x000fe20000000000 */
[----:B------:R-:W-:Y:S01]  /*0670*/  ULDC.64 UR10, c[0x0][0x218] ;  /* 0x00008600000a7ab9 */ /* 0x000fe20000000a00 */
[----:B------:R-:W0:Y:S01]  /*0680*/  I2F.RP R15, R0 ;  /* 0x00000000000f7306 */ /* 0x000e220000209400 */
[----:B------:R-:W-:Y:S01]  /*0690*/  LEA.HI R2, R40, R9, RZ, 0x1c ;  /* 0x0000000928027211 */ /* 0x000fe200078fe0ff */
[----:B------:R-:W-:Y:S01]  /*06a0*/  IMAD.SHL.U32 R8, R8, 0x8, RZ ;  /* 0x0000000808087824 */ /* 0x000fe200078e00ff */
[----:B------:R-:W-:Y:S01]  /*06b0*/  ISETP.GE.AND P3, PT, R11, RZ, PT ;  /* 0x000000ff0b00720c */ /* 0x000fe20003f66270 */
[----:B------:R-:W-:Y:S01]  /*06c0*/  ULDC.64 UR12, c[0x0][0x210] ;  /* 0x00008400000c7ab9 */ /* 0x000fe20000000a00 */
[----:B------:R-:W-:Y:S01]  /*06d0*/  ISETP.NE.AND P5, PT, R18, RZ, PT ;  /* 0x000000ff1200720c */ /* 0x000fe20003fa5270 */
[----:B------:R-:W-:Y:S01]  /*06e0*/  VIADD R2, R2, 0x38 ;  /* 0x0000003802027836 */ /* 0x000fe20000000000 */
[----:B------:R-:W-:Y:S01]  /*06f0*/  LOP3.LUT R73, R40, 0xf, RZ, 0xc0, !PT ;  /* 0x0000000f28497812 */ /* 0x000fe200078ec0ff */
[----:B------:R-:W1:Y:S03]  /*0700*/  I2F.RP R13, R3 ;  /* 0x00000003000d7306 */ /* 0x000e660000209400 */
[----:B------:R-:W-:-:S05]  /*0710*/  ISETP.GE.AND P1, PT, R2, RZ, PT ;  /* 0x000000ff0200720c */ /* 0x000fca0003f26270 */
[----:B0-----:R-:W0:Y:S08]  /*0720*/  MUFU.RCP R15, R15 ;  /* 0x0000000f000f7308 */ /* 0x001e300000001000 */
[----:B-1----:R-:W1:Y:S01]  /*0730*/  MUFU.RCP R13, R13 ;  /* 0x0000000d000d7308 */ /* 0x002e620000001000 */
[----:B0-----:R-:W-:-:S07]  /*0740*/  VIADD R6, R15, 0xffffffe ;  /* 0x0ffffffe0f067836 */ /* 0x001fce0000000000 */
[----:B------:R0:W2:Y:S01]  /*0750*/  F2I.FTZ.U32.TRUNC.NTZ R7, R6 ;  /* 0x0000000600077305 */ /* 0x0000a2000021f000 */
[----:B-1----:R-:W-:-:S07]  /*0760*/  VIADD R4, R13, 0xffffffe ;  /* 0x0ffffffe0d047836 */ /* 0x002fce0000000000 */
[----:B------:R1:W3:Y:S01]  /*0770*/  F2I.FTZ.U32.TRUNC.NTZ R5, R4 ;  /* 0x0000000400057305 */ /* 0x0002e2000021f000 */
[----:B0-----:R-:W-:Y:S02]  /*0780*/  IMAD.MOV.U32 R6, RZ, RZ, RZ ;  /* 0x000000ffff067224 */ /* 0x001fe400078e00ff */
[----:B--2---:R-:W-:Y:S02]  /*0790*/  IMAD.MOV R17, RZ, RZ, -R7 ;  /* 0x000000ffff117224 */ /* 0x004fe400078e0a07 */
[----:B-1----:R-:W-:Y:S02]  /*07a0*/  IMAD.MOV.U32 R4, RZ, RZ, RZ ;  /* 0x000000ffff047224 */ /* 0x002fe400078e00ff */
[----:B------:R-:W-:Y:S01]  /*07b0*/  IMAD R15, R17, R0, RZ ;  /* 0x00000000110f7224 */ /* 0x000fe200078e02ff */
[----:B------:R-:W-:-:S03]  /*07c0*/  SHF.R.U32.HI R17, RZ, 0x4, R40 ;  /* 0x00000004ff117819 */ /* 0x000fc60000011628 */
[----:B------:R-:W-:Y:S01]  /*07d0*/  IMAD.HI.U32 R6, R7, R15, R6 ;  /* 0x0000000f07067227 */ /* 0x000fe200078e0006 */
[----:B------:R-:W-:-:S03]  /*07e0*/  IABS R15, R11 ;  /* 0x0000000b000f7213 */ /* 0x000fc60000000000 */
[----:B---3--:R-:W-:Y:S02]  /*07f0*/  IMAD.MOV R20, RZ, RZ, -R5 ;  /* 0x000000ffff147224 */ /* 0x008fe400078e0a05 */
[----:B------:R-:W-:Y:S01]  /*0800*/  IMAD.HI.U32 R7, R6, R15, RZ ;  /* 0x0000000f06077227 */ /* 0x000fe200078e00ff */
[----:B------:R-:W-:-:S03]  /*0810*/  SGXT.U32 R6, R17, 0x3 ;  /* 0x000000031106781a */ /* 0x000fc60000000000 */
[----:B------:R-:W-:Y:S01]  /*0820*/  IMAD R13, R20, R3, RZ ;  /* 0x00000003140d7224 */ /* 0x000fe200078e02ff */
[----:B------:R-:W-:Y:S01]  /*0830*/  LOP3.LUT R17, R9, R6, RZ, 0xfc, !PT ;  /* 0x0000000609117212 */ /* 0x000fe200078efcff */
[----:B------:R-:W-:Y:S01]  /*0840*/  IMAD.MOV R7, RZ, RZ, -R7 ;  /* 0x000000ffff077224 */ /* 0x000fe200078e0a07 */
[----:B------:R-:W-:Y:S01]  /*0850*/  IABS R20, R2 ;  /* 0x0000000200147213 */ /* 0x000fe20000000000 */
[----:B------:R-:W-:Y:S01]  /*0860*/  IMAD.HI.U32 R13, R5, R13, R4 ;  /* 0x0000000d050d7227 */ /* 0x000fe200078e0004 */
[C---:B------:R-:W-:Y:S02]  /*0870*/  LOP3.LUT R23, R17.reuse, 0x30, RZ, 0xfc, !PT ;  /* 0x0000003011177812 */ /* 0x040fe400078efcff */
[----:B------:R-:W-:Y:S01]  /*0880*/  LOP3.LUT R25, R17, 0x28, RZ, 0xfc, !PT ;  /* 0x0000002811197812 */ /* 0x000fe200078efcff */
[----:B------:R-:W-:Y:S01]  /*0890*/  IMAD R28, R0, R7, R15 ;  /* 0x00000007001c7224 */ /* 0x000fe200078e020f */
[----:B------:R-:W-:Y:S01]  /*08a0*/  IABS R22, R23 ;  /* 0x0000001700167213 */ /* 0x000fe20000000000 */
[----:B------:R-:W-:Y:S01]  /*08b0*/  IMAD.HI.U32 R4, R13, R20, RZ ;  /* 0x000000140d047227 */ /* 0x000fe200078e00ff */
[----:B------:R-:W-:-:S02]  /*08c0*/  IABS R24, R25 ;  /* 0x0000001900187213 */ /* 0x000fc40000000000 */
[----:B------:R-:W-:Y:S01]  /*08d0*/  ISETP.GT.U32.AND P0, PT, R0, R28, PT ;  /* 0x0000001c0000720c */ /* 0x000fe20003f04070 */
[----:B------:R-:W-:Y:S01]  /*08e0*/  IMAD.MOV R4, RZ, RZ, -R4 ;  /* 0x000000ffff047224 */ /* 0x000fe200078e0a04 */
[----:B------:R-:W-:Y:S01]  /*08f0*/  LOP3.LUT R29, R17, 0x18, RZ, 0xfc, !PT ;  /* 0x00000018111d7812 */ /* 0x000fe200078efcff */
[----:B------:R-:W-:Y:S01]  /*0900*/  IMAD.HI.U32 R2, R13, R22, RZ ;  /* 0x000000160d027227 */ /* 0x000fe200078e00ff */
[----:B------:R-:W-:Y:S02]  /*0910*/  LOP3.LUT R27, R17, 0x20, RZ, 0xfc, !PT ;  /* 0x00000020111b7812 */ /* 0x000fe400078efcff */
[----:B------:R-:W-:Y:S01]  /*0920*/  IABS R30, R29 ;  /* 0x0000001d001e7213 */ /* 0x000fe20000000000 */
[----:B------:R-:W-:Y:S01]  /*0930*/  IMAD R20, R3, R4, R20 ;  /* 0x0000000403147224 */ /* 0x000fe200078e0214 */
[----:B------:R-:W-:Y:S01]  /*0940*/  SHF.R.S32.HI R5, RZ, 0x1f, R66 ;  /* 0x0000001fff057819 */ /* 0x000fe20000011442 */
[----:B------:R-:W-:Y:S01]  /*0950*/  IMAD.HI.U32 R4, R13, R24, RZ ;  /* 0x000000180d047227 */ /* 0x000fe200078e00ff */
[----:B------:R-:W-:-:S02]  /*0960*/  LOP3.LUT R21, R17, 0x10, RZ, 0xfc, !PT ;  /* 0x0000001011157812 */ /* 0x000fc400078efcff */
[----:B------:R-:W-:Y:S01]  /*0970*/  IABS R26, R27 ;  /* 0x0000001b001a7213 */ /* 0x000fe20000000000 */
[----:B------:R-:W-:Y:S01]  /*0980*/  IMAD.MOV R2, RZ, RZ, -R2 ;  /* 0x000000ffff027224 */ /* 0x000fe200078e0a02 */
[----:B------:R-:W-:Y:S01]  /*0990*/  LEA.HI R66, R5, R66, RZ, 0x4 ;  /* 0x0000004205427211 */ /* 0x000fe200078f20ff */
[----:B------:R-:W-:Y:S01]  /*09a0*/  @!P0 IMAD.IADD R28, R28, 0x1, -R0 ;  /* 0x000000011c1c8824 */ /* 0x000fe200078e0a00 */
[----:B------:R-:W-:Y:S01]  /*09b0*/  IABS R32, R21 ;  /* 0x0000001500207213 */ /* 0x000fe20000000000 */
[----:B------:R-:W-:Y:S01]  /*09c0*/  IMAD.MOV R4, RZ, RZ, -R4 ;  /* 0x000000ffff047224 */ /* 0x000fe200078e0a04 */
[----:B------:R-:W-:Y:S01]  /*09d0*/  LOP3.LUT R31, R17, 0x8, RZ, 0xfc, !PT ;  /* 0x00000008111f7812 */ /* 0x000fe200078efcff */
[----:B------:R-:W-:Y:S01]  /*09e0*/  IMAD R22, R3, R2, R22 ;  /* 0x0000000203167224 */ /* 0x000fe200078e0216 */
[----:B------:R-:W-:Y:S01]  /*09f0*/  ISETP.GT.U32.AND P0, PT, R0, R28, PT ;  /* 0x0000001c0000720c */ /* 0x000fe20003f04070 */
[----:B------:R-:W-:Y:S01]  /*0a00*/  IMAD.HI.U32 R6, R13, R30, RZ ;  /* 0x0000001e0d067227 */ /* 0x000fe200078e00ff */
[----:B------:R-:W-:-:S02]  /*0a10*/  ISETP.GT.U32.AND P4, PT, R3, R20, PT ;  /* 0x000000140300720c */ /* 0x000fc40003f84070 */
[C---:B------:R-:W-:Y:S01]  /*0a20*/  ISETP.GT.U32.AND P6, PT, R3.reuse, R22, PT ;  /* 0x000000160300720c */ /* 0x040fe20003fc4070 */
[----:B------:R-:W-:Y:S01]  /*0a30*/  IMAD R24, R3, R4, R24 ;  /* 0x0000000403187224 */ /* 0x000fe200078e0218 */
[----:B------:R-:W-:Y:S01]  /*0a40*/  LOP3.LUT R4, R40, 0x10, RZ, 0xc0, !PT ;  /* 0x0000001028047812 */ /* 0x000fe200078ec0ff */
[----:B------:R-:W-:Y:S01]  /*0a50*/  IMAD.HI.U32 R5, R13, R26, RZ ;  /* 0x0000001a0d057227 */ /* 0x000fe200078e00ff */
[----:B------:R-:W-:Y:S02]  /*0a60*/  IABS R34, R31 ;  /* 0x0000001f00227213 */ /* 0x000fe40000000000 */
[----:B------:R-:W-:Y:S01]  /*0a70*/  ISETP.GT.U32.AND P2, PT, R3, R24, PT ;  /* 0x000000180300720c */ /* 0x000fe20003f44070 */
[----:B------:R-:W-:Y:S01]  /*0a80*/  IMAD.MOV R6, RZ, RZ, -R6 ;  /* 0x000000ffff067224 */ /* 0x000fe200078e0a06 */
[----:B------:R-:W-:Y:S01]  /*0a90*/  IABS R36, R17 ;  /* 0x0000001100247213 */ /* 0x000fe20000000000 */
[----:B------:R-:W-:Y:S01]  /*0aa0*/  IMAD.HI.U32 R7, R13, R32, RZ ;  /* 0x000000200d077227 */ /* 0x000fe200078e00ff */
[----:B------:R-:W-:-:S03]  /*0ab0*/  SHF.R.S32.HI R66, RZ, 0x4, R66 ;  /* 0x00000004ff427819 */ /* 0x000fc60000011442 */
[----:B------:R-:W-:Y:S02]  /*0ac0*/  IMAD.MOV R5, RZ, RZ, -R5 ;  /* 0x000000ffff057224 */ /* 0x000fe400078e0a05 */
[C---:B------:R-:W-:Y:S02]  /*0ad0*/  IMAD R30, R3.reuse, R6, R30 ;  /* 0x00000006031e7224 */ /* 0x040fe400078e021e */
[----:B------:R-:W-:Y:S02]  /*0ae0*/  IMAD.SHL.U32 R6, R40, 0x40, RZ ;  /* 0x0000004028067824 */ /* 0x000fe400078e00ff */
[----:B------:R-:W-:Y:S02]  /*0af0*/  IMAD.MOV R7, RZ, RZ, -R7 ;  /* 0x000000ffff077224 */ /* 0x000fe400078e0a07 */
[----:B------:R-:W-:Y:S01]  /*0b00*/  IMAD R26, R3, R5, R26 ;  /* 0x00000005031a7224 */ /* 0x000fe200078e021a */
[----:B------:R-:W-:Y:S01]  /*0b10*/  LOP3.LUT R15, R6, 0x1c0, RZ, 0xc0, !PT ;  /* 0x000001c0060f7812 */ /* 0x000fe200078ec0ff */
[----:B------:R-:W-:-:S02]  /*0b20*/  IMAD.SHL.U32 R5, R40, 0x8, RZ ;  /* 0x0000000828057824 */ /* 0x000fc400078e00ff */
[----:B------:R-:W-:Y:S02]  /*0b30*/  IMAD R32, R3, R7, R32 ;  /* 0x0000000703207224 */ /* 0x000fe400078e0220 */
[----:B------:R-:W-:Y:S01]  /*0b40*/  @!P0 IMAD.IADD R28, R28, 0x1, -R0 ;  /* 0x000000011c1c8824 */ /* 0x000fe200078e0a00 */
[----:B------:R-:W-:Y:S01]  /*0b50*/  LOP3.LUT R0, R5, 0x30, RZ, 0xc0, !PT ;  /* 0x0000003005007812 */ /* 0x000fe200078ec0ff */
[----:B------:R-:W-:Y:S01]  /*0b60*/  IMAD.SHL.U32 R7, R40, 0x2, RZ ;  /* 0x0000000228077824 */ /* 0x000fe200078e00ff */
[----:B------:R-:W-:Y:S01]  /*0b70*/  ISETP.GE.AND P0, PT, R17, RZ, PT ;  /* 0x000000ff1100720c */ /* 0x000fe20003f06270 */
[----:B------:R-:W-:Y:S02]  /*0b80*/  @!P6 IMAD.IADD R22, R22, 0x1, -R3 ;  /* 0x000000011616e824 */ /* 0x000fe400078e0a03 */
[----:B------:R-:W-:Y:S01]  /*0b90*/  IMAD R2, R4, 0x20, R15 ;  /* 0x0000002004027824 */ /* 0x000fe200078e020f */
[----:B------:R-:W-:Y:S01]  /*0ba0*/  LOP3.LUT R15, R0, 0x10, R7, 0x78, !PT ;  /* 0x00000010000f7812 */ /* 0x000fe200078e7807 */
[----:B------:R-:W-:Y:S01]  /*0bb0*/  @!P2 IMAD.IADD R24, R24, 0x1, -R3 ;  /* 0x000000011818a824 */ /* 0x000fe200078e0a03 */
[----:B------:R-:W-:Y:S01]  /*0bc0*/  ISETP.GT.U32.AND P2, PT, R3, R22, PT ;  /* 0x000000160300720c */ /* 0x000fe20003f44070 */
[----:B------:R-:W-:-:S04]  /*0bd0*/  IMAD.HI.U32 R0, R13, R34, RZ ;  /* 0x000000220d007227 */ /* 0x000fc800078e00ff */
[----:B------:R-:W-:Y:S02]  /*0be0*/  IMAD.MOV R0, RZ, RZ, -R0 ;  /* 0x000000ffff007224 */ /* 0x000fe400078e0a00 */
[----:B------:R-:W-:Y:S01]  /*0bf0*/  @!P3 IMAD.MOV R28, RZ, RZ, -R28 ;  /* 0x000000ffff1cb224 */ /* 0x000fe200078e0a1c */
[----:B------:R-:W-:Y:S01]  /*0c00*/  @!P5 LOP3.LUT R28, RZ, R18, RZ, 0x33, !PT ;  /* 0x00000012ff1cd212 */ /* 0x000fe200078e33ff */
[--C-:B------:R-:W-:Y:S01]  /*0c10*/  @!P4 IMAD.IADD R20, R20, 0x1, -R3.reuse ;  /* 0x000000011414c824 */ /* 0x100fe200078e0a03 */
[C---:B------:R-:W-:Y:S01]  /*0c20*/  ISETP.GT.U32.AND P4, PT, R3.reuse, R26, PT ;  /* 0x0000001a0300720c */ /* 0x040fe20003f84070 */
[C---:B------:R-:W-:Y:S01]  /*0c30*/  IMAD R18, R3.reuse, R0, R34 ;  /* 0x0000000003127224 */ /* 0x040fe200078e0222 */
[----:B------:R-:W-:Y:S01]  /*0c40*/  ISETP.GT.U32.AND P5, PT, R3, R30, PT ;  /* 0x0000001e0300720c */ /* 0x000fe20003fa4070 */
[----:B------:R-:W-:Y:S01]  /*0c50*/  IMAD.HI.U32 R13, R13, R36, RZ ;  /* 0x000000240d0d7227 */ /* 0x000fe200078e00ff */
[C---:B------:R-:W-:Y:S02]  /*0c60*/  ISETP.GT.U32.AND P3, PT, R3.reuse, R24, PT ;  /* 0x000000180300720c */ /* 0x040fe40003f64070 */
[C---:B------:R-:W-:Y:S01]  /*0c70*/  ISETP.GT.U32.AND P6, PT, R3.reuse, R20, PT ;  /* 0x000000140300720c */ /* 0x040fe20003fc4070 */
[----:B------:R-:W-:Y:S01]  /*0c80*/  @!P2 IMAD.IADD R22, R22, 0x1, -R3 ;  /* 0x000000011616a824 */ /* 0x000fe200078e0a03 */
[----:B------:R-:W-:Y:S01]  /*0c90*/  ISETP.GT.U32.AND P2, PT, R3, R18, PT ;  /* 0x000000120300720c */ /* 0x000fe20003f44070 */
[----:B------:R-:W-:-:S02]  /*0ca0*/  IMAD.MOV R13, RZ, RZ, -R13 ;  /* 0x000000ffff0d7224 */ /* 0x000fc400078e0a0d */
[----:B------:R-:W-:Y:S02]  /*0cb0*/  IMAD.SHL.U32 R0, R40, 0x20, RZ ;  /* 0x0000002028007824 */ /* 0x000fe400078e00ff */
[C---:B------:R-:W-:Y:S01]  /*0cc0*/  IMAD R34, R3.reuse, R13, R36 ;  /* 0x0000000d03227224 */ /* 0x040fe200078e0224 */
[----:B------:R-:W-:Y:S01]  /*0cd0*/  SHF.R.S32.HI R13, RZ, 0x2, R40 ;  /* 0x00000002ff0d7819 */ /* 0x000fe20000011428 */
[--C-:B------:R-:W-:Y:S01]  /*0ce0*/  @!P4 IMAD.IADD R26, R26, 0x1, -R3.reuse ;  /* 0x000000011a1ac824 */ /* 0x100fe200078e0a03 */
[----:B------:R-:W-:Y:S01]  /*0cf0*/  LOP3.LUT R0, R0, 0x60, RZ, 0xc0, !PT ;  /* 0x0000006000007812 */ /* 0x000fe200078ec0ff */
[--C-:B------:R-:W-:Y:S01]  /*0d00*/  @!P5 IMAD.IADD R30, R30, 0x1, -R3.reuse ;  /* 0x000000011e1ed824 */ /* 0x100fe200078e0a03 */
[----:B------:R-:W-:Y:S01]  /*0d10*/  ISETP.GT.U32.AND P4, PT, R3, R34, PT ;  /* 0x000000220300720c */ /* 0x000fe20003f84070 */
[--C-:B------:R-:W-:Y:S01]  /*0d20*/  @!P3 IMAD.IADD R24, R24, 0x1, -R3.reuse ;  /* 0x000000011818b824 */ /* 0x100fe200078e0a03 */
[----:B------:R-:W-:Y:S01]  /*0d30*/  ISETP.GE.AND P3, PT, R23, RZ, PT ;  /* 0x000000ff1700720c */ /* 0x000fe20003f66270 */
[--C-:B------:R-:W-:Y:S01]  /*0d40*/  @!P2 IMAD.IADD R18, R18, 0x1, -R3.reuse ;  /* 0x000000011212a824 */ /* 0x100fe200078e0a03 */
[C---:B------:R-:W-:Y:S01]  /*0d50*/  ISETP.GT.U32.AND P2, PT, R3.reuse, R30, PT ;  /* 0x0000001e0300720c */ /* 0x040fe20003f44070 */
[----:B------:R-:W-:Y:S01]  /*0d60*/  @!P6 IMAD.IADD R20, R20, 0x1, -R3 ;  /* 0x000000011414e824 */ /* 0x000fe200078e0a03 */
[----:B------:R-:W-:Y:S01]  /*0d70*/  ISETP.GT.U32.AND P6, PT, R3, R32, PT ;  /* 0x000000200300720c */ /* 0x000fe20003fc4070 */
[----:B------:R-:W-:Y:S01]  /*0d80*/  IMAD.IADD R2, R2, 0x1, R15 ;  /* 0x0000000102027824 */ /* 0x000fe200078e020f */
[----:B------:R-:W-:Y:S01]  /*0d90*/  ISETP.GE.AND P5, PT, R25, RZ, PT ;  /* 0x000000ff1900720c */ /* 0x000fe20003fa6270 */
[----:B------:R-:W-:Y:S01]  /*0da0*/  @!P1 IMAD.MOV R20, RZ, RZ, -R20 ;  /* 0x000000ffff149224 */ /* 0x000fe200078e0a14 */
[----:B------:R-:W-:-:S02]  /*0db0*/  SGXT R13, R13, 0x1 ;  /* 0x000000010d0d781a */ /* 0x000fc40000000200 */
[----:B------:R-:W-:Y:S01]  /*0dc0*/  LOP3.LUT R70, R2, 0x20, RZ, 0x3c, !PT ;  /* 0x0000002002467812 */ /* 0x000fe200078e3cff */
[----:B------:R-:W-:Y:S01]  /*0dd0*/  @!P4 IMAD.IADD R34, R34, 0x1, -R3 ;  /* 0x000000012222c824 */ /* 0x000fe200078e0a03 */
[C---:B------:R-:W-:Y:S01]  /*0de0*/  ISETP.GT.U32.AND P4, PT, R3.reuse, R18, PT ;  /* 0x000000120300720c */ /* 0x040fe20003f84070 */
[----:B------:R-:W-:Y:S01]  /*0df0*/  @!P3 IMAD.MOV R22, RZ, RZ, -R22 ;  /* 0x000000ffff16b224 */ /* 0x000fe200078e0a16 */
[----:B------:R-:W-:Y:S01]  /*0e00*/  LOP3.LUT R36, R8, 0x90, R13, 0xf8, !PT ;  /* 0x0000009008247812 */ /* 0x000fe200078ef80d */
[--C-:B------:R-:W-:Y:S01]  /*0e10*/  @!P2 IMAD.IADD R30, R30, 0x1, -R3.reuse ;  /* 0x000000011e1ea824 */ /* 0x100fe200078e0a03 */
[----:B------:R-:W-:Y:S01]  /*0e20*/  ISETP.GT.U32.AND P3, PT, R3, R34, PT ;  /* 0x000000220300720c */ /* 0x000fe20003f64070 */
[----:B------:R-:W-:Y:S01]  /*0e30*/  @!P6 IMAD.IADD R32, R32, 0x1, -R3 ;  /* 0x000000012020e824 */ /* 0x000fe200078e0a03 */
[----:B------:R-:W-:Y:S01]  /*0e40*/  ISETP.GE.AND P2, PT, R29, RZ, PT ;  /* 0x000000ff1d00720c */ /* 0x000fe20003f46270 */
[----:B------:R-:W-:Y:S01]  /*0e50*/  @!P5 IMAD.MOV R24, RZ, RZ, -R24 ;  /* 0x000000ffff18d224 */ /* 0x000fe200078e0a18 */
[C---:B------:R-:W-:Y:S01]  /*0e60*/  ISETP.GT.U32.AND P6, PT, R3.reuse, R26, PT ;  /* 0x0000001a0300720c */ /* 0x040fe20003fc4070 */
[----:B------:R-:W0:Y:S01]  /*0e70*/  LDC R29, c[0x0][0x238] ;  /* 0x00008e00ff1d7b82 */ /* 0x000e220000000800 */
[----:B------:R-:W-:Y:S01]  /*0e80*/  ISETP.GT.U32.AND P1, PT, R3, R32, PT ;  /* 0x000000200300720c */ /* 0x000fe20003f24070 */
[----:B------:R-:W-:Y:S01]  /*0e90*/  VIADD R13, R0, UR4 ;  /* 0x00000004000d7c36 */ /* 0x000fe20008000000 */
[----:B------:R-:W-:Y:S01]  /*0ea0*/  LOP3.LUT R0, R36, 0x10, R7, 0x78, !PT ;  /* 0x0000001024007812 */ /* 0x000fe200078e7807 */
[----:B------:R-:W-:Y:S01]  /*0eb0*/  @!P4 IMAD.IADD R18, R18, 0x1, -R3 ;  /* 0x000000011212c824 */ /* 0x000fe200078e0a03 */
[----:B------:R-:W-:Y:S01]  /*0ec0*/  ISETP.GE.AND P4, PT, R31, RZ, PT ;  /* 0x000000ff1f00720c */ /* 0x000fe20003f86270 */
[----:B------:R-:W-:-:S02]  /*0ed0*/  IMAD R13, R4, 0x40, R13 ;  /* 0x00000040040d7824 */ /* 0x000fc400078e020d */
[--C-:B------:R-:W-:Y:S01]  /*0ee0*/  @!P3 IMAD.IADD R34, R34, 0x1, -R3.reuse ;  /* 0x000000012222b824 */ /* 0x100fe200078e0a03 */
[----:B------:R-:W-:Y:S01]  /*0ef0*/  ISETP.NE.AND P3, PT, R19, RZ, PT ;  /* 0x000000ff1300720c */ /* 0x000fe20003f65270 */
[----:B------:R-:W-:Y:S01]  /*0f00*/  @!P2 IMAD.MOV R30, RZ, RZ, -R30 ;  /* 0x000000ffff1ea224 */ /* 0x000fe200078e0a1e */
[----:B------:R-:W-:Y:S01]  /*0f10*/  LOP3.LUT R19, RZ, R19, RZ, 0x33, !PT ;  /* 0x00000013ff137212 */ /* 0x000fe200078e33ff */
[--C-:B------:R-:W-:Y:S01]  /*0f20*/  @!P6 IMAD.IADD R26, R26, 0x1, -R3.reuse ;  /* 0x000000011a1ae824 */ /* 0x100fe200078e0a03 */
[----:B------:R-:W-:Y:S01]  /*0f30*/  ISETP.GE.AND P6, PT, R27, RZ, PT ;  /* 0x000000ff1b00720c */ /* 0x000fe20003fc6270 */
[----:B------:R-:W-:Y:S01]  /*0f40*/  @!P1 IMAD.IADD R32, R32, 0x1, -R3 ;  /* 0x0000000120209824 */ /* 0x000fe200078e0a03 */
[----:B------:R-:W-:Y:S01]  /*0f50*/  SEL R30, R19, R30, !P3 ;  /* 0x0000001e131e7207 */ /* 0x000fe20005800000 */
[----:B------:R-:W-:Y:S01]  /*0f60*/  @!P0 IMAD.MOV R34, RZ, RZ, -R34 ;  /* 0x000000ffff228224 */ /* 0x000fe200078e0a22 */
[----:B------:R-:W-:Y:S01]  /*0f70*/  ISETP.GE.AND P1, PT, R21, RZ, PT ;  /* 0x000000ff1500720c */ /* 0x000fe20003f26270 */
[----:B------:R-:W-:Y:S01]  /*0f80*/  @!P4 IMAD.MOV R18, RZ, RZ, -R18 ;  /* 0x000000ffff12c224 */ /* 0x000fe200078e0a12 */
[C---:B------:R-:W-:Y:S01]  /*0f90*/  SEL R20, R19.reuse, R20, !P3 ;  /* 0x0000001413147207 */ /* 0x040fe20005800000 */
[----:B------:R-:W-:Y:S01]  /*0fa0*/  IMAD R30, R30, UR8, RZ ;  /* 0x000000081e1e7c24 */ /* 0x000fe2000f8e02ff */
[C---:B------:R-:W-:Y:S01]  /*0fb0*/  SEL R22, R19.reuse, R22, !P3 ;  /* 0x0000001613167207 */ /* 0x040fe20005800000 */
[----:B------:R-:W-:Y:S01]  /*0fc0*/  IMAD.IADD R0, R0, 0x1, R13 ;  /* 0x0000000100007824 */ /* 0x000fe200078e020d */
[C---:B------:R-:W-:Y:S01]  /*0fd0*/  SEL R18, R19.reuse, R18, !P3 ;  /* 0x0000001213127207 */ /* 0x040fe20005800000 */
[----:B------:R-:W-:Y:S01]  /*0fe0*/  IMAD R20, R20, UR8, RZ ;  /* 0x0000000814147c24 */ /* 0x000fe2000f8e02ff */
[----:B------:R-:W-:Y:S01]  /*0ff0*/  LEA R52, P2, R30, UR10, 0x1 ;  /* 0x0000000a1e347c11 */ /* 0x000fe2000f8408ff */
[----:B------:R-:W-:Y:S01]  /*1000*/  @!P6 IMAD.MOV R26, RZ, RZ, -R26 ;  /* 0x000000ffff1ae224 */ /* 0x000fe200078e0a1a */
[C---:B------:R-:W-:Y:S01]  /*1010*/  SEL R24, R19.reuse, R24, !P3 ;  /* 0x0000001813187207 */ /* 0x040fe20005800000 */
[----:B------:R-:W-:Y:S01]  /*1020*/  IMAD R18, R18, UR8, RZ ;  /* 0x0000000812127c24 */ /* 0x000fe2000f8e02ff */
[----:B------:R-:W-:Y:S01]  /*1030*/  LEA.HI.X.SX32 R53, R30, UR11, 0x1, P2 ;  /* 0x0000000b1e357c11 */ /* 0x000fe200090f0eff */
[----:B------:R-:W-:Y:S01]  /*1040*/  @!P1 IMAD.MOV R32, RZ, RZ, -R32 ;  /* 0x000000ffff209224 */ /* 0x000fe200078e0a20 */
[----:B------:R-:W1:Y:S01]  /*1050*/  LDC R30, c[0x0][0x23c] ;  /* 0x00008f00ff1e7b82 */ /* 0x000e620000000800 */
[C---:B------:R-:W-:Y:S01]  /*1060*/  SEL R26, R19.reuse, R26, !P3 ;  /* 0x0000001a131a7207 */ /* 0x040fe20005800000 */
[-C--:B0-----:R-:W-:Y:S01]  /*1070*/  IMAD R12, R12, R29.reuse, RZ ;  /* 0x0000001d0c0c7224 */ /* 0x081fe200078e02ff */
[----:B------:R-:W-:Y:S01]  /*1080*/  SHF.R.S32.HI R27, RZ, 0x6, R40 ;  /* 0x00000006ff1b7819 */ /* 0x000fe20000011428 */
[-C--:B------:R-:W-:Y:S01]  /*1090*/  IMAD R14, R14, R29.reuse, RZ ;  /* 0x0000001d0e0e7224 */ /* 0x080fe200078e02ff */
[C---:B------:R-:W-:Y:S01]  /*10a0*/  SEL R32, R19.reuse, R32, !P3 ;  /* 0x0000002013207207 */ /* 0x040fe20005800000 */
[----:B------:R-:W-:Y:S01]  /*10b0*/  IMAD R26, R26, UR8, RZ ;  /* 0x000000081a1a7c24 */ /* 0x000fe2000f8e02ff */
[----:B------:R-:W-:Y:S01]  /*10c0*/  SEL R19, R19, R34, !P3 ;  /* 0x0000002213137207 */ /* 0x000fe20005800000 */
[-C--:B------:R-:W-:Y:S01]  /*10d0*/  IMAD R16, R16, R29.reuse, RZ ;  /* 0x0000001d10107224 */ /* 0x080fe200078e02ff */
[----:B------:R-:W-:Y:S01]  /*10e0*/  SGXT R27, R27, 0x1 ;  /* 0x000000011b1b781a */ /* 0x000fe20000000200 */
[----:B------:R-:W-:Y:S01]  /*10f0*/  IMAD R32, R32, UR8, RZ ;  /* 0x0000000820207c24 */ /* 0x000fe2000f8e02ff */
[----:B------:R-:W-:Y:S01]  /*1100*/  LEA R60, P6, R20, UR10, 0x1 ;  /* 0x0000000a143c7c11 */ /* 0x000fe2000f8c08ff */
[----:B------:R-:W-:Y:S01]  /*1110*/  IMAD R22, R22, UR8, RZ ;  /* 0x0000000816167c24 */ /* 0x000fe2000f8e02ff */
[----:B------:R-:W-:Y:S01]  /*1120*/  LEA R76, P0, R18, UR10, 0x1 ;  /* 0x0000000a124c7c11 */ /* 0x000fe2000f8008ff */
[----:B------:R-:W-:Y:S01]  /*1130*/  IMAD R24, R24, UR8, RZ ;  /* 0x0000000818187c24 */ /* 0x000fe2000f8e02ff */
[----:B------:R-:W-:Y:S01]  /*1140*/  LEA R38, P1, R32, UR10, 0x1 ;  /* 0x0000000a20267c11 */ /* 0x000fe2000f8208ff */
[----:B------:R-:W-:Y:S01]  /*1150*/  IMAD R19, R19, UR8, RZ ;  /* 0x0000000813137c24 */ /* 0x000fe2000f8e02ff */
[----:B------:R-:W-:Y:S01]  /*1160*/  LEA R34, P3, R26, UR10, 0x1 ;  /* 0x0000000a1a227c11 */ /* 0x000fe2000f8608ff */
[----:B------:R-:W-:Y:S01]  /*1170*/  IMAD R71, R10, R29, RZ ;  /* 0x0000001d0a477224 */ /* 0x000fe200078e02ff */
[----:B------:R-:W-:Y:S01]  /*1180*/  LOP3.LUT R64, R27, 0x90, RZ, 0xc0, !PT ;  /* 0x000000901b407812 */ /* 0x000fe200078ec0ff */
[----:B------:R-:W-:Y:S01]  /*1190*/  ULDC UR8, c[0x0][0x234] ;  /* 0x00008d0000087ab9 */ /* 0x000fe20000000800 */
[----:B------:R-:W-:Y:S01]  /*11a0*/  LEA.HI.X.SX32 R61, R20, UR11, 0x1, P6 ;  /* 0x0000000b143d7c11 */ /* 0x000fe2000b0f0eff */
[----:B------:R-:W-:Y:S01]  /*11b0*/  IMAD R28, R28, UR8, RZ ;  /* 0x000000081c1c7c24 */ /* 0x000fe2000f8e02ff */
[----:B------:R-:W-:-:S02]  /*11c0*/  LEA.HI.X.SX32 R55, R32, UR11, 0x1, P1 ;  /* 0x0000000b20377c11 */ /* 0x000fc400088f0eff */
[----:B------:R-:W-:Y:S02]  /*11d0*/  CS2R R20, SRZ ;  /* 0x0000000000147805 */ /* 0x000fe4000001ff00 */
[----:B------:R-:W-:Y:S01]  /*11e0*/  LEA.HI.X.SX32 R77, R18, UR11, 0x1, P0 ;  /* 0x0000000b124d7c11 */ /* 0x000fe200080f0eff */
[----:B------:R-:W-:Y:S01]  /*11f0*/  IMAD.SHL.U32 R62, R29, 0x10, RZ ;  /* 0x000000101d3e7824 */ /* 0x000fe200078e00ff */
[----:B------:R-:W-:Y:S01]  /*1200*/  LEA R58, P5, R22, UR10, 0x1 ;  /* 0x0000000a163a7c11 */ /* 0x000fe2000f8a08ff */
[----:B-1----:R-:W-:Y:S01]  /*1210*/  IMAD R73, R73, R30, RZ ;  /* 0x0000001e49497224 */ /* 0x002fe200078e02ff */
[----:B------:R-:W-:Y:S01]  /*1220*/  LEA R56, P4, R24, UR10, 0x1 ;  /* 0x0000000a18387c11 */ /* 0x000fe2000f8808ff */
[----:B------:R-:W-:Y:S01]  /*1230*/  IMAD.SHL.U32 R75, R30, 0x10, RZ ;  /* 0x000000101e4b7824 */ /* 0x000fe200078e00ff */
[----:B------:R-:W-:Y:S01]  /*1240*/  LEA R37, P6, R19, UR10, 0x1 ;  /* 0x0000000a13257c11 */ /* 0x000fe2000f8c08ff */
[----:B------:R-:W-:Y:S01]  /*1250*/  IMAD.WIDE R44, R28, 0x2, RZ ;  /* 0x000000021c2c7825 */ /* 0x000fe200078e02ff */
[----:B------:R-:W-:-:S02]  /*1260*/  LEA.HI.X.SX32 R36, R26, UR11, 0x1, P3 ;  /* 0x0000000b1a247c11 */ /* 0x000fc400098f0eff */
[----:B------:R-:W-:Y:S02]  /*1270*/  CS2R R26, SRZ ;  /* 0x00000000001a7805 */ /* 0x000fe4000001ff00 */
[----:B------:R-:W-:Y:S02]  /*1280*/  LEA R41, P0, R12, UR12, 0x1 ;  /* 0x0000000c0c297c11 */ /* 0x000fe4000f8008ff */
[----:B------:R-:W-:Y:S02]  /*1290*/  LEA R42, P1, R14, UR12, 0x1 ;  /* 0x0000000c0e2a7c11 */ /* 0x000fe4000f8208ff */
[----:B------:R-:W-:Y:S02]  /*12a0*/  LEA R43, P2, R16, UR12, 0x1 ;  /* 0x0000000c102b7c11 */ /* 0x000fe4000f8408ff */
[----:B------:R-:W-:Y:S02]  /*12b0*/  LEA R63, P3, R71, UR12, 0x1 ;  /* 0x0000000c473f7c11 */ /* 0x000fe4000f8608ff */
[----:B------:R-:W-:-:S02]  /*12c0*/  LOP3.LUT R64, R64, 0x7e, R7, 0x78, !PT ;  /* 0x0000007e40407812 */ /* 0x000fc400078e7807 */
[----:B------:R-:W-:Y:S02]  /*12d0*/  LEA.HI.X.SX32 R59, R22, UR11, 0x1, P5 ;  /* 0x0000000b163b7c11 */ /* 0x000fe4000a8f0eff */
[----:B------:R-:W-:Y:S02]  /*12e0*/  CS2R R22, SRZ ;  /* 0x0000000000167805 */ /* 0x000fe4000001ff00 */
[----:B------:R-:W-:Y:S02]  /*12f0*/  LEA.HI.X.SX32 R57, R24, UR11, 0x1, P4 ;  /* 0x0000000b18397c11 */ /* 0x000fe4000a0f0eff */
[----:B------:R-:W-:Y:S02]  /*1300*/  CS2R R24, SRZ ;  /* 0x0000000000187805 */ /* 0x000fe4000001ff00 */
[----:B------:R-:W-:Y:S02]  /*1310*/  LEA.HI.X.SX32 R50, R19, UR11, 0x1, P6 ;  /* 0x0000000b13327c11 */ /* 0x000fe4000b0f0eff */
[----:B------:R-:W-:-:S02]  /*1320*/  CS2R R18, SRZ ;  /* 0x0000000000127805 */ /* 0x000fc4000001ff00 */
[----:B------:R-:W-:Y:S02]  /*1330*/  LEA.HI.X.SX32 R65, R12, UR13, 0x1, P0 ;  /* 0x0000000d0c417c11 */ /* 0x000fe400080f0eff */
[----:B------:R-:W-:Y:S02]  /*1340*/  CS2R R12, SRZ ;  /* 0x00000000000c7805 */ /* 0x000fe4000001ff00 */
[----:B------:R-:W-:Y:S02]  /*1350*/  LEA.HI.X.SX32 R67, R14, UR13, 0x1, P1 ;  /* 0x0000000d0e437c11 */ /* 0x000fe400088f0eff */
[----:B------:R-:W-:Y:S02]  /*1360*/  CS2R R14, SRZ ;  /* 0x00000000000e7805 */ /* 0x000fe4000001ff00 */
[----:B------:R-:W-:Y:S02]  /*1370*/  LEA.HI.X.SX32 R69, R16, UR13, 0x1, P2 ;  /* 0x0000000d10457c11 */ /* 0x000fe400090f0eff */
[----:B------:R-:W-:-:S02]  /*1380*/  CS2R R16, SRZ ;  /* 0x0000000000107805 */ /* 0x000fc4000001ff00 */
[----:B------:R-:W-:Y:S02]  /*1390*/  LEA.HI.X.SX32 R71, R71, UR13, 0x1, P3 ;  /* 0x0000000d47477c11 */ /* 0x000fe400098f0eff */
[----:B------:R-:W-:Y:S02]  /*13a0*/  LOP3.LUT R3, R40, 0x40, RZ, 0xc0, !PT ;  /* 0x0000004028037812 */ /* 0x000fe400078ec0ff */
[----:B------:R-:W-:-:S07]  /*13b0*/  LOP3.LUT R68, R64, 0x20, RZ, 0x3c, !PT ;  /* 0x0000002040447812 */ /* 0x000fce00078e3cff */
.L_x_2:
[----:B------:R-:W-:Y:S02]  /*13c0*/  LOP3.LUT R28, R10, 0x8, RZ, 0xfc, !PT ;  /* 0x000000080a1c7812 */ /* 0x000fe400078efcff */
[----:B------:R-:W-:Y:S02]  /*13d0*/  IADD3 R48, P1, R44, R63, RZ ;  /* 0x0000003f2c307210 */ /* 0x000fe40007f3e0ff */
[----:B------:R-:W-:Y:S02]  /*13e0*/  ISETP.GE.AND P2, PT, R28, UR5, PT ;  /* 0x000000051c007c0c */ /* 0x000fe4000bf46270 */
[----:B------:R-:W-:Y:S01]  /*13f0*/  ISETP.GE.AND P0, PT, R10, UR5, PT ;  /* 0x000000050a007c0c */ /* 0x000fe2000bf06270 */
[----:B------:R-:W-:Y:S01]  /*1400*/  IMAD.X R49, R45, 0x1, R71, P1 ;  /* 0x000000012d317824 */ /* 0x000fe200008e0647 */
[----:B------:R-:W-:Y:S02]  /*1410*/  IADD3 R30, P1, R44, R42, RZ ;  /* 0x0000002a2c1e7210 */ /* 0x000fe40007f3e0ff */
[----:B------:R-:W-:-:S02]  /*1420*/  PRMT R39, RZ, 0x7610, R39 ;  /* 0x00007610ff277816 */ /* 0x000fc40000000027 */
[----:B------:R-:W-:Y:S01]  /*1430*/  PRMT R32, RZ, 0x7610, R32 ;  /* 0x00007610ff207816 */ /* 0x000fe20000000020 */
[----:B------:R-:W-:Y:S01]  /*1440*/  IMAD.X R31, R45, 0x1, R67, P1 ;  /* 0x000000012d1f7824 */ /* 0x000fe200008e0643 */
[C---:B------:R-:W-:Y:S02]  /*1450*/  LOP3.LUT R29, R10.reuse, 0x4, RZ, 0xfc, !PT ;  /* 0x000000040a1d7812 */ /* 0x040fe400078efcff */
[----:B------:R-:W-:Y:S02]  /*1460*/  LOP3.LUT R28, R10, 0xc, RZ, 0xfc, !PT ;  /* 0x0000000c0a1c7812 */ /* 0x000fe400078efcff */
[----:B------:R-:W2:Y:S01]  /*1470*/  @!P2 LDG.E.U16 R39, desc[UR6][R30.64] ;  /* 0x000000061e27a981 */ /* 0x000ea2000c1e1500 */
[----:B------:R-:W-:Y:S02]  /*1480*/  ISETP.GE.AND P2, PT, R29, UR5, PT ;  /* 0x000000051d007c0c */ /* 0x000fe4000bf46270 */
[----:B------:R-:W-:Y:S01]  /*1490*/  ISETP.GE.AND P3, PT, R28, UR5, PT ;  /* 0x000000051c007c0c */ /* 0x000fe2000bf66270 */
[----:B------:R-:W3:Y:S01]  /*14a0*/  @!P0 LDG.E.U16 R32, desc[UR6][R48.64] ;  /* 0x0000000630208981 */ /* 0x000ee2000c1e1500 */
[----:B------:R-:W-:-:S02]  /*14b0*/  LOP3.LUT R29, R40, 0xf, RZ, 0xc0, !PT ;  /* 0x0000000f281d7812 */ /* 0x000fc400078ec0ff */
[C---:B------:R-:W-:Y:S02]  /*14c0*/  IADD3 R46, P1, R44.reuse, R43, RZ ;  /* 0x0000002b2c2e7210 */ /* 0x040fe40007f3e0ff */
[----:B------:R-:W-:Y:S02]  /*14d0*/  IADD3 R28, P0, R44, R41, RZ ;  /* 0x000000292c1c7210 */ /* 0x000fe40007f1e0ff */
[----:B------:R-:W-:Y:S01]  /*14e0*/  ISETP.GE.AND P4, PT, R29, UR5, PT ;  /* 0x000000051d007c0c */ /* 0x000fe2000bf86270 */
[C---:B------:R-:W-:Y:S01]  /*14f0*/  IMAD.X R47, R45.reuse, 0x1, R69, P1 ;  /* 0x000000012d2f7824 */ /* 0x040fe200008e0645 */
[----:B------:R-:W-:Y:S01]  /*1500*/  PRMT R33, RZ, 0x7610, R33 ;  /* 0x00007610ff217816 */ /* 0x000fe20000000021 */
[----:B------:R-:W-:Y:S01]  /*1510*/  IMAD.X R29, R45, 0x1, R65, P0 ;  /* 0x000000012d1d7824 */ /* 0x000fe200000e0641 */
[----:B------:R-:W-:-:S04]  /*1520*/  PRMT R35, RZ, 0x7610, R35 ;  /* 0x00007610ff237816 */ /* 0x000fc80000000023 */
[----:B------:R0:W4:Y:S04]  /*1530*/  @!P2 LDG.E.U16 R33, desc[UR6][R46.64] ;  /* 0x000000062e21a981 */ /* 0x000128000c1e1500 */
[----:B------:R-:W5:Y:S01]  /*1540*/  @!P3 LDG.E.U16 R35, desc[UR6][R28.64] ;  /* 0x000000061c23b981 */ /* 0x000f62000c1e1500 */
[----:B------:R-:W-:Y:S01]  /*1550*/  BAR.SYNC.DEFER_BLOCKING 0x0 ;  /* 0x0000000000007b1d */ /* 0x000fe20000010000 */
[--C-:B0-----:R-:W-:Y:S02]  /*1560*/  IMAD.MOV.U32 R46, RZ, RZ, R37.reuse ;  /* 0x000000ffff2e7224 */ /* 0x101fe400078e0025 */
[----:B------:R-:W-:Y:S01]  /*1570*/  IMAD.MOV.U32 R47, RZ, RZ, R50 ;  /* 0x000000ffff2f7224 */ /* 0x000fe200078e0032 */
[----:B------:R-:W-:Y:S01]  /*1580*/  PRMT R37, RZ, 0x7610, R37 ;  /* 0x00007610ff257816 */ /* 0x000fe20000000025 */
[----:B------:R-:W-:Y:S01]  /*1590*/  IMAD.WIDE R50, R73, 0x2, R46 ;  /* 0x0000000249327825 */ /* 0x000fe200078e022e */
[----:B------:R-:W-:-:S03]  /*15a0*/  PRMT R74, RZ, 0x7610, R74 ;  /* 0x00007610ff4a7816 */ /* 0x000fc6000000004a */
[----:B------:R-:W-:Y:S02]  /*15b0*/  IMAD.MOV.U32 R48, RZ, RZ, R76 ;  /* 0x000000ffff307224 */ /* 0x000fe400078e004c */
[--C-:B------:R-:W-:Y:S01]  /*15c0*/  IMAD.MOV.U32 R49, RZ, RZ, R77.reuse ;  /* 0x000000ffff317224 */ /* 0x100fe200078e004d */
[----:B------:R-:W-:Y:S02]  /*15d0*/  PRMT R77, RZ, 0x7610, R77 ;  /* 0x00007610ff4d7816 */ /* 0x000fe4000000004d */
[----:B------:R-:W-:Y:S01]  /*15e0*/  PRMT R72, RZ, 0x7610, R72 ;  /* 0x00007610ff487816 */ /* 0x000fe20000000048 */
[----:B------:R-:W-:Y:S01]  /*15f0*/  IMAD.WIDE R30, R73, 0x2, R48 ;  /* 0x00000002491e7825 */ /* 0x000fe200078e0230 */
[----:B------:R0:W5:Y:S01]  /*1600*/  @!P4 LDG.E.U16 R37, desc[UR6][R50.64] ;  /* 0x000000063225c981 */ /* 0x000162000c1e1500 */
[----:B------:R-:W-:-:S03]  /*1610*/  PRMT R76, RZ, 0x7610, R76 ;  /* 0x00007610ff4c7816 */ /* 0x000fc6000000004c */
[----:B------:R-:W5:Y:S01]  /*1620*/  @!P4 LDG.E.U16 R77, desc[UR6][R30.64] ;  /* 0x000000061e4dc981 */ /* 0x000f62000c1e1500 */
[----:B0-----:R-:W-:Y:S02]  /*1630*/  IMAD.MOV.U32 R51, RZ, RZ, R55 ;  /* 0x000000ffff337224 */ /* 0x001fe400078e0037 */
[----:B------:R-:W-:Y:S02]  /*1640*/  IMAD.MOV.U32 R50, RZ, RZ, R38 ;  /* 0x000000ffff327224 */ /* 0x000fe400078e0026 */
[----:B------:R-:W-:-:S04]  /*1650*/  IMAD.WIDE R54, R73, 0x2, R52 ;  /* 0x0000000249367825 */ /* 0x000fc800078e0234 */
[C---:B------:R-:W-:Y:S01]  /*1660*/  IMAD.WIDE R28, R73.reuse, 0x2, R50 ;  /* 0x00000002491c7825 */ /* 0x040fe200078e0232 */
[----:B------:R0:W5:Y:S04]  /*1670*/  @!P4 LDG.E.U16 R74, desc[UR6][R54.64] ;  /* 0x00000006364ac981 */ /* 0x000168000c1e1500 */
[----:B------:R1:W5:Y:S01]  /*1680*/  @!P4 LDG.E.U16 R72, desc[UR6][R28.64] ;  /* 0x000000061c48c981 */ /* 0x000362000c1e1500 */
[----:B0-----:R-:W-:Y:S02]  /*1690*/  IMAD.MOV.U32 R54, RZ, RZ, R34 ;  /* 0x000000ffff367224 */ /* 0x001fe400078e0022 */
[----:B------:R-:W-:Y:S01]  /*16a0*/  IMAD.MOV.U32 R55, RZ, RZ, R36 ;  /* 0x000000ffff377224 */ /* 0x000fe200078e0024 */
[----:B------:R-:W-:Y:S01]  /*16b0*/  PRMT R34, RZ, 0x7610, R34 ;  /* 0x00007610ff227816 */ /* 0x000fe20000000022 */
[----:B-1----:R-:W-:-:S04]  /*16c0*/  IMAD.WIDE R28, R73, 0x2, R56 ;  /* 0x00000002491c7825 */ /* 0x002fc800078e0238 */
[C---:B------:R-:W-:Y:S01]  /*16d0*/  IMAD.WIDE R30, R73.reuse, 0x2, R54 ;  /* 0x00000002491e7825 */ /* 0x040fe200078e0236 */
[----:B------:R0:W5:Y:S01]  /*16e0*/  @!P4 LDG.E.U16 R34, desc[UR6][R28.64] ;  /* 0x000000061c22c981 */ /* 0x000162000c1e1500 */
[----:B------:R-:W-:Y:S02]  /*16f0*/  PRMT R36, RZ, 0x7610, R36 ;  /* 0x00007610ff247816 */ /* 0x000fe40000000024 */
[----:B------:R-:W-:Y:S01]  /*1700*/  PRMT R38, RZ, 0x7610, R38 ;  /* 0x00007610ff267816 */ /* 0x000fe20000000026 */
[----:B------:R1:W5:Y:S01]  /*1710*/  @!P4 LDG.E.U16 R76, desc[UR6][R30.64] ;  /* 0x000000061e4cc981 */ /* 0x000362000c1e1500 */
[----:B0-----:R-:W-:-:S04]  /*1720*/  IMAD.WIDE R28, R73, 0x2, R58 ;  /* 0x00000002491c7825 */ /* 0x001fc800078e023a */
[----:B-1----:R-:W-:Y:S01]  /*1730*/  IMAD.WIDE R30, R73, 0x2, R60 ;  /* 0x00000002491e7825 */ /* 0x002fe200078e023c */
[----:B------:R-:W5:Y:S04]  /*1740*/  @!P4 LDG.E.U16 R36, desc[UR6][R28.64] ;  /* 0x000000061c24c981 */ /* 0x000f68000c1e1500 */
[----:B------:R-:W5:Y:S01]  /*1750*/  @!P4 LDG.E.U16 R38, desc[UR6][R30.64] ;  /* 0x000000061e26c981 */ /* 0x000f62000c1e1500 */
[----:B------:R-:W-:-:S05]  /*1760*/  VIADD R66, R66, 0xffffffff ;  /* 0xffffffff42427836 */ /* 0x000fca0000000000 */
[----:B------:R-:W-:Y:S01]  /*1770*/  ISETP.NE.U32.AND P0, PT, R66, RZ, PT ;  /* 0x000000ff4200720c */ /* 0x000fe20003f05070 */
[----:B------:R-:W-:Y:S01]  /*1780*/  IMAD.WIDE R54, R75, 0x2, R54 ;  /* 0x000000024b367825 */ /* 0x000fe200078e0236 */
[----:B------:R-:W-:-:S03]  /*1790*/  UIADD3 UR5, UR5, -0x10, URZ ;  /* 0xfffffff005057890 */ /* 0x000fc6000fffe03f */
[----:B------:R-:W-:-:S04]  /*17a0*/  IMAD.WIDE R46, R75, 0x2, R46 ;  /* 0x000000024b2e7825 */ /* 0x000fc800078e022e */
[----:B------:R-:W-:-:S04]  /*17b0*/  IMAD.WIDE R60, R75, 0x2, R60 ;  /* 0x000000024b3c7825 */ /* 0x000fc800078e023c */
[----:B------:R-:W-:-:S04]  /*17c0*/  IMAD.WIDE R58, R75, 0x2, R58 ;  /* 0x000000024b3a7825 */ /* 0x000fc800078e023a */
[----:B------:R-:W-:-:S04]  /*17d0*/  IMAD.WIDE R56, R75, 0x2, R56 ;  /* 0x000000024b387825 */ /* 0x000fc800078e0238 */
[----:B------:R-:W-:-:S04]  /*17e0*/  IMAD.WIDE R52, R75, 0x2, R52 ;  /* 0x000000024b347825 */ /* 0x000fc800078e0234 */
[----:B------:R-:W-:Y:S01]  /*17f0*/  IMAD.WIDE R44, R62, 0x2, R44 ;  /* 0x000000023e2c7825 */ /* 0x000fe200078e022c */
[----:B--2---:R-:W-:Y:S04]  /*1800*/  STS.U16 [R64+UR4+0xa00], R39 ;  /* 0x000a002740007988 */ /* 0x004fe80008000404 */
[----:B---3--:R-:W-:Y:S04]  /*1810*/  STS.U16 [R64+UR4+0x800], R32 ;  /* 0x0008002040007988 */ /* 0x008fe80008000404 */
[----:B----4-:R-:W-:Y:S04]  /*1820*/  STS.U16 [R68+UR4+0x900], R33 ;  /* 0x0009002144007988 */ /* 0x010fe80008000404 */
[----:B-----5:R-:W-:Y:S04]  /*1830*/  STS.U16 [R68+UR4+0xb00], R35 ;  /* 0x000b002344007988 */ /* 0x020fe80008000404 */
[----:B------:R-:W-:Y:S04]  /*1840*/  STS.U16 [R64+UR4], R37 ;  /* 0x0000002540007988 */ /* 0x000fe80008000404 */
[----:B------:R-:W-:Y:S04]  /*1850*/  STS.U16 [R64+UR4+0x100], R77 ;  /* 0x0001004d40007988 */ /* 0x000fe80008000404 */
[----:B------:R-:W-:Y:S04]  /*1860*/  STS.U16 [R64+UR4+0x300], R74 ;  /* 0x0003004a40007988 */ /* 0x000fe80008000404 */
[----:B------:R-:W-:Y:S04]  /*1870*/  STS.U16 [R64+UR4+0x200], R72 ;  /* 0x0002004840007988 */ /* 0x000fe80008000404 */
[----:B------:R-:W-:Y:S04]  /*1880*/  STS.U16 [R64+UR4+0x500], R34 ;  /* 0x0005002240007988 */ /* 0x000fe80008000404 */
[----:B------:R0:W-:Y:S04]  /*1890*/  STS.U16 [R64+UR4+0x400], R76 ;  /* 0x0004004c40007988 */ /* 0x0001e80008000404 */
[----:B------:R-:W-:Y:S04]  /*18a0*/  STS.U16 [R64+UR4+0x600], R36 ;  /* 0x0006002440007988 */ /* 0x000fe80008000404 */
[----:B------:R-:W-:Y:S01]  /*18b0*/  STS.U16 [R64+UR4+0x700], R38 ;  /* 0x0007002640007988 */ /* 0x000fe20008000404 */
[----:B------:R-:W-:Y:S06]  /*18c0*/  BAR.SYNC.DEFER_BLOCKING 0x0 ;  /* 0x0000000000007b1d */ /* 0x000fec0000010000 */
[----:B------:R-:W-:Y:S04]  /*18d0*/  LDSM.16.M88.4 R32, [R0] ;  /* 0x000000000020783b */ /* 0x000fe80000000200 */
[----:B------:R-:W1:Y:S04]  /*18e0*/  LDSM.16.MT88.4 R36, [R70+UR4+0x800] ;  /* 0x000800044624783b */ /* 0x000e680008004200 */
[----:B------:R-:W2:Y:S01]  /*18f0*/  LDSM.16.MT88.4 R28, [R2+UR4+0x800] ;  /* 0x00080004021c783b */ /* 0x000ea20008004200 */
[C---:B0-----:R-:W-:Y:S01]  /*1900*/  IMAD.WIDE R76, R75.reuse, 0x2, R48 ;  /* 0x000000024b4c7825 */ /* 0x041fe200078e0230 */
[C---:B-1----:R-:W-:Y:S06]  /*1910*/  HMMA.16816.F32 R20, R36.reuse, R32, R20 ;  /* 0x000000202414723c */ /* 0x042fec0000001814 */
[----:B------:R-:W-:Y:S06]  /*1920*/  HMMA.16816.F32 R24, R36, R34, R24 ;  /* 0x000000222418723c */ /* 0x000fec0000001818 */
[----:B--2---:R-:W-:Y:S01]  /*1930*/  HMMA.16816.F32 R12, R28, R32, R12 ;  /* 0x000000201c0c723c */ /* 0x004fe2000000180c */
[----:B------:R-:W-:-:S05]  /*1940*/  IMAD.WIDE R38, R75, 0x2, R50 ;  /* 0x000000024b267825 */ /* 0x000fca00078e0232 */
[----:B------:R-:W-:Y:S01]  /*1950*/  HMMA.16816.F32 R16, R28, R34, R16 ;  /* 0x000000221c10723c */ /* 0x000fe20000001810 */
[----:B------:R-:W-:Y:S02]  /*1960*/  IMAD.MOV.U32 R36, RZ, RZ, R55 ;  /* 0x000000ffff247224 */ /* 0x000fe400078e0037 */
[----:B------:R-:W-:Y:S02]  /*1970*/  IMAD.MOV.U32 R55, RZ, RZ, R39 ;  /* 0x000000ffff377224 */ /* 0x000fe400078e0027 */
[----:B------:R-:W-:Y:S02]  /*1980*/  IMAD.MOV.U32 R37, RZ, RZ, R46 ;  /* 0x000000ffff257224 */ /* 0x000fe400078e002e */
[----:B------:R-:W-:Y:S02]  /*1990*/  IMAD.MOV.U32 R34, RZ, RZ, R54 ;  /* 0x000000ffff227224 */ /* 0x000fe400078e0036 */
[----:B------:R-:W-:Y:S01]  /*19a0*/  IMAD.MOV.U32 R50, RZ, RZ, R47 ;  /* 0x000000ffff327224 */ /* 0x000fe200078e002f */
[----:B------:R-:W-:-:S14]  /*19b0*/  @P0 BRA `(.L_x_2) ;  /* 0xfffffff800800947 */ /* 0x000fdc000383ffff */
[----:B------:R-:W-:Y:S02]  /*19c0*/  F2FP.F16.F32.PACK_AB R23, R27, R23 ;  /* 0x000000171b17723e */ /* 0x000fe400000000ff */
[----:B------:R-:W-:Y:S02]  /*19d0*/  F2FP.F16.F32.PACK_AB R22, R26, R22 ;  /* 0x000000161a16723e */ /* 0x000fe400000000ff */
[----:B------:R-:W-:Y:S02]  /*19e0*/  F2FP.F16.F32.PACK_AB R21, R25, R21 ;  /* 0x000000151915723e */ /* 0x000fe400000000ff */
[----:B------:R-:W-:Y:S02]  /*19f0*/  F2FP.F16.F32.PACK_AB R20, R24, R20 ;  /* 0x000000141814723e */ /* 0x000fe400000000ff */
[----:B------:R-:W-:Y:S02]  /*1a00*/  F2FP.F16.F32.PACK_AB R15, R19, R15 ;  /* 0x0000000f130f723e */ /* 0x000fe400000000ff */
[----:B------:R-:W-:-:S02]  /*1a10*/  F2FP.F16.F32.PACK_AB R14, R18, R14 ;  /* 0x0000000e120e723e */ /* 0x000fc400000000ff */
[----:B------:R-:W-:Y:S02]  /*1a20*/  F2FP.F16.F32.PACK_AB R13, R17, R13 ;  /* 0x0000000d110d723e */ /* 0x000fe400000000ff */
[----:B------:R-:W-:-:S07]  /*1a30*/  F2FP.F16.F32.PACK_AB R12, R16, R12 ;  /* 0x0000000c100c723e */ /* 0x000fce00000000ff */
.L_x_1:
[----:B------:R-:W0:Y:S08]  /*1a40*/  S2UR UR5, SR_CgaCtaId ;  /* 0x00000000000579c3 */ /* 0x000e300000008800 */
[----:B------:R-:W-:Y:S01]  /*1a50*/  BAR.SYNC.DEFER_BLOCKING 0x0 ;  /* 0x0000000000007b1d */ /* 0x000fe20000010000 */
[----:B------:R-:W-:Y:S01]  /*1a60*/  SHF.R.S32.HI R2, RZ, 0x3, R40 ;  /* 0x00000003ff027819 */ /* 0x000fe20000011428 */
[----:B------:R-:W-:Y:S01]  /*1a70*/  IMAD.SHL.U32 R40, R40, 0x4, RZ ;  /* 0x0000000428287824 */ /* 0x000fe200078e00ff */
[----:B------:R-:W-:-:S02]  /*1a80*/  LOP3.LUT R7, R8, 0x3c, R7, 0xf8, !PT ;  /* 0x0000003c08077812 */ /* 0x000fc400078ef807 */
[----:B------:R-:W-:Y:S01]  /*1a90*/  SGXT R2, R2, 0x1 ;  /* 0x000000010202781a */ /* 0x000fe20000000200 */
[----:B------:R-:W-:Y:S01]  /*1aa0*/  UMOV UR4, 0x400 ;  /* 0x0000040000047882 */ /* 0x000fe20000000000 */
[----:B------:R-:W-:Y:S01]  /*1ab0*/  LOP3.LUT R7, R7, 0x40, R6, 0xf8, !PT ;  /* 0x0000004007077812 */ /* 0x000fe200078ef806 */
[----:B------:R-:W-:Y:S01]  /*1ac0*/  ULDC.64 UR10, c[0x0][0x228] ;  /* 0x00008a00000a7ab9 */ /* 0x000fe20000000a00 */
[----:B------:R-:W-:Y:S01]  /*1ad0*/  ISETP.NE.U32.AND P0, PT, R4, RZ, PT ;  /* 0x000000ff0400720c */ /* 0x000fe20003f05070 */
[----:B------:R-:W1:Y:S01]  /*1ae0*/  LDC R6, c[0x0][0x248] ;  /* 0x00009200ff067b82 */ /* 0x000e620000000800 */
[----:B------:R-:W-:Y:S01]  /*1af0*/  LOP3.LUT R4, R2, 0x440, RZ, 0xc0, !PT ;  /* 0x0000044002047812 */ /* 0x000fe200078ec0ff */
[----:B------:R-:W-:Y:S01]  /*1b00*/  ULDC.64 UR8, c[0x0][0x220] ;  /* 0x0000880000087ab9 */ /* 0x000fe20000000a00 */
[C---:B------:R-:W-:Y:S02]  /*1b10*/  LOP3.LUT R0, R7.reuse, 0x440, RZ, 0x3c, !PT ;  /* 0x0000044007007812 */ /* 0x040fe400078e3cff */
[----:B------:R-:W-:-:S02]  /*1b20*/  LOP3.LUT R2, R7, 0x804, RZ, 0x3c, !PT ;  /* 0x0000080407027812 */ /* 0x000fc400078e3cff */
[----:B------:R-:W-:Y:S02]  /*1b30*/  LOP3.LUT R5, R4, 0x38, R5, 0xf8, !PT ;  /* 0x0000003804057812 */ /* 0x000fe400078ef805 */
[----:B------:R-:W-:Y:S02]  /*1b40*/  LOP3.LUT R4, R7, 0xc44, RZ, 0x3c, !PT ;  /* 0x00000c4407047812 */ /* 0x000fe400078e3cff */
[----:B------:R-:W-:Y:S01]  /*1b50*/  SEL R17, RZ, 0x804, !P0 ;  /* 0x00000804ff117807 */ /* 0x000fe20004000000 */
[----:B0-----:R-:W-:Y:S01]  /*1b60*/  ULEA UR4, UR5, UR4, 0x18 ;  /* 0x0000000405047291 */ /* 0x001fe2000f8ec03f */
[----:B------:R-:W-:Y:S02]  /*1b70*/  ISETP.GE.AND P0, PT, R11, UR10, PT ;  /* 0x0000000a0b007c0c */ /* 0x000fe4000bf06270 */
[----:B------:R-:W-:Y:S01]  /*1b80*/  LOP3.LUT R40, R17, 0x80, R40, 0xf8, !PT ;  /* 0x0000008011287812 */ /* 0x000fe200078ef828 */
[----:B------:R-:W-:Y:S01]  /*1b90*/  ULDC UR5, c[0x0][0x244] ;  /* 0x0000910000057ab9 */ /* 0x000fe20000000800 */
[----:B------:R-:W-:Y:S01]  /*1ba0*/  LOP3.LUT R8, R9, 0x38, R10, 0xfe, !PT ;  /* 0x0000003809087812 */ /* 0x000fe200078efe0a */
[----:B------:R-:W-:Y:S01]  /*1bb0*/  IMAD R11, R11, UR5, RZ ;  /* 0x000000050b0b7c24 */ /* 0x000fe2000f8e02ff */
[----:B------:R-:W-:-:S02]  /*1bc0*/  LOP3.LUT R40, R40, R5, R3, 0xf6, !PT ;  /* 0x0000000528287212 */ /* 0x000fc400078ef603 */
[----:B------:R0:W-:Y:S01]  /*1bd0*/  STS [R7+UR4], R12 ;  /* 0x0000000c07007988 */ /* 0x0001e20008000804 */
[----:B------:R-:W-:Y:S02]  /*1be0*/  ISETP.LT.AND P1, PT, R8, UR11, !P0 ;  /* 0x0000000b08007c0c */ /* 0x000fe4000c721270 */
[----:B------:R-:W-:Y:S01]  /*1bf0*/  LOP3.LUT R26, R40, 0x4, RZ, 0x3c, !PT ;  /* 0x00000004281a7812 */ /* 0x000fe200078e3cff */
[----:B------:R2:W-:Y:S01]  /*1c00*/  STS [R7+UR4+0x80], R13 ;  /* 0x0000800d07007988 */ /* 0x0005e20008000804 */
[C-C-:B------:R-:W-:Y:S02]  /*1c10*/  LOP3.LUT R5, R9.reuse, 0x30, R10.reuse, 0xfe, !PT ;  /* 0x0000003009057812 */ /* 0x140fe400078efe0a */
[C-C-:B------:R-:W-:Y:S01]  /*1c20*/  LOP3.LUT R18, R9.reuse, 0x2c, R10.reuse, 0xfe, !PT ;  /* 0x0000002c09127812 */ /* 0x140fe200078efe0a */
[----:B------:R-:W-:Y:S01]  /*1c30*/  STS [R0+UR4], R14 ;  /* 0x0000000e00007988 */ /* 0x000fe20008000804 */
[C-C-:B------:R-:W-:Y:S02]  /*1c40*/  LOP3.LUT R19, R9.reuse, 0x28, R10.reuse, 0xfe, !PT ;  /* 0x0000002809137812 */ /* 0x140fe400078efe0a */
[C-C-:B------:R-:W-:Y:S01]  /*1c50*/  LOP3.LUT R24, R9.reuse, 0x14, R10.reuse, 0xfe, !PT ;  /* 0x0000001409187812 */ /* 0x140fe200078efe0a */
[----:B------:R3:W-:Y:S01]  /*1c60*/  STS [R0+UR4+0x80], R15 ;  /* 0x0000800f00007988 */ /* 0x0007e20008000804 */
[----:B0-----:R-:W-:-:S02]  /*1c70*/  LOP3.LUT R12, R9, 0x10, R10, 0xfe, !PT ;  /* 0x00000010090c7812 */ /* 0x001fc400078efe0a */
[C---:B--2---:R-:W-:Y:S01]  /*1c80*/  LOP3.LUT R7, R9.reuse, R10, RZ, 0xfc, !PT ;  /* 0x0000000a09077212 */ /* 0x044fe200078efcff */
[----:B------:R0:W-:Y:S01]  /*1c90*/  STS [R2+UR4], R20 ;  /* 0x0000001402007988 */ /* 0x0001e20008000804 */
[--C-:B------:R-:W-:Y:S02]  /*1ca0*/  LOP3.LUT R3, R9, 0x3c, R10.reuse, 0xfe, !PT ;  /* 0x0000003c09037812 */ /* 0x100fe400078efe0a */
[C---:B------:R-:W-:Y:S01]  /*1cb0*/  ISETP.LT.AND P6, PT, R7.reuse, UR11, !P0 ;  /* 0x0000000b07007c0c */ /* 0x040fe2000c7c1270 */
[----:B------:R2:W-:Y:S01]  /*1cc0*/  STS [R2+UR4+0x80], R21 ;  /* 0x0000801502007988 */ /* 0x0005e20008000804 */
[----:B-1----:R-:W-:Y:S01]  /*1cd0*/  IMAD R17, R7, R6, RZ ;  /* 0x0000000607117224 */ /* 0x002fe200078e02ff */
[C-C-:B---3--:R-:W-:Y:S02]  /*1ce0*/  LOP3.LUT R0, R9.reuse, 0x34, R10.reuse, 0xfe, !PT ;  /* 0x0000003409007812 */ /* 0x148fe400078efe0a */
[----:B------:R1:W-:Y:S01]  /*1cf0*/  STS [R4+UR4], R22 ;  /* 0x0000001604007988 */ /* 0x0003e20008000804 */
[----:B------:R-:W-:-:S02]  /*1d00*/  LOP3.LUT R15, R9, 0xc, R10, 0xfe, !PT ;  /* 0x0000000c090f7812 */ /* 0x000fc400078efe0a */
[C-C-:B0-----:R-:W-:Y:S01]  /*1d10*/  LOP3.LUT R20, R9.reuse, 0x24, R10.reuse, 0xfe, !PT ;  /* 0x0000002409147812 */ /* 0x141fe200078efe0a */
[----:B------:R0:W-:Y:S01]  /*1d20*/  STS [R4+UR4+0x80], R23 ;  /* 0x0000801704007988 */ /* 0x0001e20008000804 */
[--C-:B------:R-:W-:Y:S01]  /*1d30*/  LOP3.LUT R13, R9, 0x8, R10.reuse, 0xfe, !PT ;  /* 0x00000008090d7812 */ /* 0x100fe200078efe0a */
[----:B------:R-:W-:Y:S01]  /*1d40*/  IMAD R25, R15, R6, RZ ;  /* 0x000000060f197224 */ /* 0x000fe200078e02ff */
[--C-:B--2---:R-:W-:Y:S01]  /*1d50*/  LOP3.LUT R21, R9, 0x20, R10.reuse, 0xfe, !PT ;  /* 0x0000002009157812 */ /* 0x104fe200078efe0a */
[----:B------:R-:W-:Y:S01]  /*1d60*/  BAR.SYNC.DEFER_BLOCKING 0x0 ;  /* 0x0000000000007b1d */ /* 0x000fe20000010000 */
[----:B------:R-:W-:Y:S02]  /*1d70*/  LEA R28, P3, R11, UR8, 0x1 ;  /* 0x000000080b1c7c11 */ /* 0x000fe4000f8608ff */
[----:B-1----:R-:W-:Y:S02]  /*1d80*/  LOP3.LUT R22, R9, 0x1c, R10, 0xfe, !PT ;  /* 0x0000001c09167812 */ /* 0x002fe400078efe0a */
[----:B------:R-:W-:-:S02]  /*1d90*/  LEA.HI.X.SX32 R30, R11, UR9, 0x1, P3 ;  /* 0x000000090b1e7c11 */ /* 0x000fc400098f0eff */
[C-C-:B0-----:R-:W-:Y:S02]  /*1da0*/  LOP3.LUT R23, R9.reuse, 0x18, R10.reuse, 0xfe, !PT ;  /* 0x0000001809177812 */ /* 0x141fe400078efe0a */
[----:B------:R-:W-:Y:S02]  /*1db0*/  LOP3.LUT R9, R9, 0x4, R10, 0xfe, !PT ;  /* 0x0000000409097812 */ /* 0x000fe400078efe0a */
[----:B------:R-:W-:Y:S02]  /*1dc0*/  LEA R10, P3, R17, R28, 0x1 ;  /* 0x0000001c110a7211 */ /* 0x000fe400078608ff */
[C---:B------:R-:W-:Y:S01]  /*1dd0*/  ISETP.LT.AND P5, PT, R9.reuse, UR11, !P0 ;  /* 0x0000000b09007c0c */ /* 0x040fe2000c7a1270 */
[-C--:B------:R-:W-:Y:S01]  /*1de0*/  IMAD R16, R9, R6.reuse, RZ ;  /* 0x0000000609107224 */ /* 0x080fe200078e02ff */
[----:B------:R-:W-:Y:S01]  /*1df0*/  ISETP.LT.AND P2, PT, R12, UR11, !P0 ;  /* 0x0000000b0c007c0c */ /* 0x000fe2000c741270 */
[----:B------:R-:W-:Y:S01]  /*1e00*/  IMAD R9, R13, R6, RZ ;  /* 0x000000060d097224 */ /* 0x000fe200078e02ff */
[----:B------:R-:W-:-:S02]  /*1e10*/  LEA.HI.X.SX32 R11, R17, R30, 0x1, P3 ;  /* 0x0000001e110b7211 */ /* 0x000fc400018f0eff */
[C---:B------:R-:W-:Y:S02]  /*1e20*/  LEA R12, P3, R16.reuse, R28, 0x1 ;  /* 0x0000001c100c7211 */ /* 0x040fe400078608ff */
[----:B------:R-:W-:Y:S02]  /*1e30*/  ISETP.LT.AND P4, PT, R13, UR11, !P0 ;  /* 0x0000000b0d007c0c */ /* 0x000fe4000c781270 */
[----:B------:R-:W-:Y:S01]  /*1e40*/  LEA.HI.X.SX32 R13, R16, R30, 0x1, P3 ;  /* 0x0000001e100d7211 */ /* 0x000fe200018f0eff */
[----:B------:R-:W0:Y:S01]  /*1e50*/  LDS R27, [R40+UR4] ;  /* 0x00000004281b7984 */ /* 0x000e220008000800 */
[----:B------:R-:W-:-:S03]  /*1e60*/  ISETP.LT.AND P3, PT, R15, UR11, !P0 ;  /* 0x0000000b0f007c0c */ /* 0x000fc6000c761270 */
[----:B------:R-:W1:Y:S04]  /*1e70*/  LDS R31, [R26+UR4] ;  /* 0x000000041a1f7984 */ /* 0x000e680008000800 */
[----:B------:R-:W2:Y:S04]  /*1e80*/  LDS R2, [R40+UR4+0x100] ;  /* 0x0001000428027984 */ /* 0x000ea80008000800 */
[----:B------:R-:W3:Y:S04]  /*1e90*/  LDS R4, [R26+UR4+0x100] ;  /* 0x000100041a047984 */ /* 0x000ee80008000800 */
[----:B------:R-:W4:Y:S04]  /*1ea0*/  LDS R7, [R40+UR4+0x200] ;  /* 0x0002000428077984 */ /* 0x000f280008000800 */
[----:B------:R-:W5:Y:S04]  /*1eb0*/  LDS R8, [R26+UR4+0x200] ;  /* 0x000200041a087984 */ /* 0x000f680008000800 */
[----:B------:R-:W5:Y:S04]  /*1ec0*/  LDS R29, [R40+UR4+0x300] ;  /* 0x00030004281d7984 */ /* 0x000f680008000800 */
[----:B------:R-:W5:Y:S04]  /*1ed0*/  LDS R33, [R26+UR4+0x300] ;  /* 0x000300041a217984 */ /* 0x000f680008000800 */
[----:B0-----:R0:W-:Y:S01]  /*1ee0*/  @P6 STG.E.U16 desc[UR6][R10.64], R27 ;  /* 0x0000001b0a006986 */ /* 0x0011e2000c101506 */
[----:B------:R-:W-:-:S03]  /*1ef0*/  LEA R14, P6, R9, R28, 0x1 ;  /* 0x0000001c090e7211 */ /* 0x000fc600078c08ff */
[----:B-1----:R1:W-:Y:S01]  /*1f00*/  @P5 STG.E.U16 desc[UR6][R12.64], R31 ;  /* 0x0000001f0c005986 */ /* 0x0023e2000c101506 */
[----:B------:R-:W-:Y:S01]  /*1f10*/  LEA.HI.X.SX32 R15, R9, R30, 0x1, P6 ;  /* 0x0000001e090f7211 */ /* 0x000fe200030f0eff */
[----:B------:R-:W-:Y:S01]  /*1f20*/  IMAD R9, R6, 0x10, R17 ;  /* 0x0000001006097824 */ /* 0x000fe200078e0211 */
[----:B------:R-:W-:-:S03]  /*1f30*/  LEA R16, P5, R25, R28, 0x1 ;  /* 0x0000001c19107211 */ /* 0x000fc600078a08ff */
[----:B--2---:R2:W-:Y:S01]  /*1f40*/  @P4 STG.E.U16 desc[UR6][R14.64], R2 ;  /* 0x000000020e004986 */ /* 0x0045e2000c101506 */
[----:B------:R-:W-:Y:S01]  /*1f50*/  LEA.HI.X.SX32 R17, R25, R30, 0x1, P5 ;  /* 0x0000001e19117211 */ /* 0x000fe200028f0eff */
[----:B------:R-:W-:Y:S01]  /*1f60*/  IMAD R25, R6, 0x4, R9 ;  /* 0x0000000406197824 */ /* 0x000fe200078e0209 */
[C---:B0-----:R-:W-:Y:S02]  /*1f70*/  LEA R10, P6, R9.reuse, R28, 0x1 ;  /* 0x0000001c090a7211 */ /* 0x041fe400078c08ff */
[----:B------:R-:W-:Y:S01]  /*1f80*/  ISETP.LT.AND P5, PT, R24, UR11, !P0 ;  /* 0x0000000b18007c0c */ /* 0x000fe2000c7a1270 */
[----:B---3--:R0:W-:Y:S01]  /*1f90*/  @P3 STG.E.U16 desc[UR6][R16.64], R4 ;  /* 0x0000000410003986 */ /* 0x0081e2000c101506 */
[----:B------:R-:W-:Y:S01]  /*1fa0*/  LEA.HI.X.SX32 R11, R9, R30, 0x1, P6 ;  /* 0x0000001e090b7211 */ /* 0x000fe200030f0eff */
[C---:B------:R-:W-:Y:S01]  /*1fb0*/  IMAD R9, R6.reuse, 0x4, R25 ;  /* 0x0000000406097824 */ /* 0x040fe200078e0219 */
[----:B-1----:R-:W-:Y:S02]  /*1fc0*/  LEA R12, P6, R25, R28, 0x1 ;  /* 0x0000001c190c7211 */ /* 0x002fe400078c08ff */
[----:B------:R-:W-:Y:S01]  /*1fd0*/  ISETP.LT.AND P3, PT, R23, UR11, !P0 ;  /* 0x0000000b17007c0c */ /* 0x000fe2000c761270 */
[----:B----4-:R1:W-:Y:S01]  /*1fe0*/  @P2 STG.E.U16 desc[UR6][R10.64], R7 ;  /* 0x000000070a002986 */ /* 0x0103e2000c101506 */
[----:B------:R-:W-:Y:S01]  /*1ff0*/  LEA.HI.X.SX32 R13, R25, R30, 0x1, P6 ;  /* 0x0000001e190d7211 */ /* 0x000fe200030f0eff */
[----:B------:R-:W-:Y:S01]  /*2000*/  IMAD R23, R6, 0x4, R9 ;  /* 0x0000000406177824 */ /* 0x000fe200078e0209 */
[----:B--2---:R-:W-:-:S02]  /*2010*/  LEA R14, P2, R9, R28, 0x1 ;  /* 0x0000001c090e7211 */ /* 0x004fc400078408ff */
[----:B------:R-:W-:Y:S01]  /*2020*/  ISETP.LT.AND P6, PT, R22, UR11, !P0 ;  /* 0x0000000b16007c0c */ /* 0x000fe2000c7c1270 */
[----:B-----5:R2:W-:Y:S01]  /*2030*/  @P5 STG.E.U16 desc[UR6][R12.64], R8 ;  /* 0x000000080c005986 */ /* 0x0205e2000c101506 */
[----:B------:R-:W-:Y:S01]  /*2040*/  LEA.HI.X.SX32 R15, R9, R30, 0x1, P2 ;  /* 0x0000001e090f7211 */ /* 0x000fe200010f0eff */
[----:B------:R-:W-:Y:S01]  /*2050*/  IMAD R9, R6, 0x4, R23 ;  /* 0x0000000406097824 */ /* 0x000fe200078e0217 */
[C---:B0-----:R-:W-:Y:S02]  /*2060*/  LEA R16, P5, R23.reuse, R28, 0x1 ;  /* 0x0000001c17107211 */ /* 0x041fe400078a08ff */
[----:B------:R-:W-:Y:S01]  /*2070*/  ISETP.LT.AND P2, PT, R20, UR11, !P0 ;  /* 0x0000000b14007c0c */ /* 0x000fe2000c741270 */
[----:B------:R-:W-:Y:S01]  /*2080*/  @P3 STG.E.U16 desc[UR6][R14.64], R29 ;  /* 0x0000001d0e003986 */ /* 0x000fe2000c101506 */
[----:B------:R-:W-:Y:S02]  /*2090*/  LEA.HI.X.SX32 R17, R23, R30, 0x1, P5 ;  /* 0x0000001e17117211 */ /* 0x000fe400028f0eff */
[----:B------:R-:W-:Y:S01]  /*20a0*/  ISETP.LT.AND P3, PT, R21, UR11, !P0 ;  /* 0x0000000b15007c0c */ /* 0x000fe2000c761270 */
[----:B------:R-:W-:Y:S01]  /*20b0*/  IMAD R21, R6, 0x4, R9 ;  /* 0x0000000406157824 */ /* 0x000fe200078e0209 */
[----:B-1----:R-:W-:Y:S01]  /*20c0*/  LEA R10, P5, R9, R28, 0x1 ;  /* 0x0000001c090a7211 */ /* 0x002fe200078a08ff */
[----:B------:R0:W-:Y:S01]  /*20d0*/  @P6 STG.E.U16 desc[UR6][R16.64], R33 ;  /* 0x0000002110006986 */ /* 0x0001e2000c101506 */
[----:B------:R-:W-:-:S02]  /*20e0*/  PRMT R27, R27, 0x7632, R27 ;  /* 0x000076321b1b7816 */ /* 0x000fc4000000001b */
[----:B------:R-:W-:Y:S01]  /*20f0*/  LEA.HI.X.SX32 R11, R9, R30, 0x1, P5 ;  /* 0x0000001e090b7211 */ /* 0x000fe200028f0eff */
[C---:B------:R-:W-:Y:S01]  /*2100*/  IMAD R9, R6.reuse, 0x4, R21 ;  /* 0x0000000406097824 */ /* 0x040fe200078e0215 */
[----:B--2---:R-:W-:Y:S02]  /*2110*/  LEA R12, P6, R21, R28, 0x1 ;  /* 0x0000001c150c7211 */ /* 0x004fe400078c08ff */
[----:B------:R-:W-:Y:S01]  /*2120*/  ISETP.LT.AND P5, PT, R19, UR11, !P0 ;  /* 0x0000000b13007c0c */ /* 0x000fe2000c7a1270 */
[C---:B------:R-:W-:Y:S01]  /*2130*/  IMAD R19, R6.reuse, 0x4, R9 ;  /* 0x0000000406137824 */ /* 0x040fe200078e0209 */
[----:B------:R-:W-:Y:S01]  /*2140*/  LEA.HI.X.SX32 R13, R21, R30, 0x1, P6 ;  /* 0x0000001e150d7211 */ /* 0x000fe200030f0eff */
[----:B------:R1:W-:Y:S01]  /*2150*/  @P3 STG.E.U16 desc[UR6][R10.64], R27 ;  /* 0x0000001b0a003986 */ /* 0x0003e2000c101506 */
[----:B------:R-:W-:Y:S01]  /*2160*/  PRMT R31, R31, 0x7632, R31 ;  /* 0x000076321f1f7816 */ /* 0x000fe2000000001f */
[----:B------:R-:W-:Y:S01]  /*2170*/  IMAD R21, R6, 0x4, R19 ;  /* 0x0000000406157824 */ /* 0x000fe200078e0213 */
[----:B0-----:R-:W-:-:S02]  /*2180*/  LEA R16, P3, R19, R28, 0x1 ;  /* 0x0000001c13107211 */ /* 0x001fc400078608ff */
[----:B------:R-:W-:Y:S01]  /*2190*/  ISETP.LT.AND P4, PT, R18, UR11, !P0 ;  /* 0x0000000b12007c0c */ /* 0x000fe2000c781270 */
[----:B------:R0:W-:Y:S01]  /*21a0*/  @P2 STG.E.U16 desc[UR6][R12.64], R31 ;  /* 0x0000001f0c002986 */ /* 0x0001e2000c101506 */
[-C--:B------:R-:W-:Y:S01]  /*21b0*/  LEA R14, P2, R9, R28.reuse, 0x1 ;  /* 0x0000001c090e7211 */ /* 0x080fe200078408ff */
[C---:B------:R-:W-:Y:S01]  /*21c0*/  IMAD R23, R6.reuse, 0x4, R21 ;  /* 0x0000000406177824 */ /* 0x040fe200078e0215 */
[----:B------:R-:W-:Y:S02]  /*21d0*/  LEA R18, P6, R21, R28, 0x1 ;  /* 0x0000001c15127211 */ /* 0x000fe400078c08ff */
[----:B------:R-:W-:Y:S01]  /*21e0*/  LEA.HI.X.SX32 R15, R9, R30, 0x1, P2 ;  /* 0x0000001e090f7211 */ /* 0x000fe200010f0eff */
[C---:B------:R-:W-:Y:S01]  /*21f0*/  IMAD R9, R6.reuse, 0x4, R23 ;  /* 0x0000000406097824 */ /* 0x040fe200078e0217 */
[----:B-1----:R-:W-:Y:S02]  /*2200*/  LEA R10, P2, R23, R28, 0x1 ;  /* 0x0000001c170a7211 */ /* 0x002fe400078408ff */
[----:B------:R-:W-:Y:S01]  /*2210*/  LEA.HI.X.SX32 R17, R19, R30, 0x1, P3 ;  /* 0x0000001e13117211 */ /* 0x000fe200018f0eff */
[----:B------:R-:W-:Y:S01]  /*2220*/  IMAD R6, R6, 0x4, R9 ;  /* 0x0000000406067824 */ /* 0x000fe200078e0209 */
[----:B------:R-:W-:-:S02]  /*2230*/  ISETP.LT.AND P3, PT, R5, UR11, !P0 ;  /* 0x0000000b05007c0c */ /* 0x000fc4000c761270 */
[-C--:B------:R-:W-:Y:S02]  /*2240*/  LEA.HI.X.SX32 R11, R23, R30.reuse, 0x1, P2 ;  /* 0x0000001e170b7211 */ /* 0x080fe400010f0eff */
[----:B------:R-:W-:Y:S02]  /*2250*/  ISETP.LT.AND P2, PT, R0, UR11, !P0 ;  /* 0x0000000b00007c0c */ /* 0x000fe4000c741270 */
[----:B------:R-:W-:Y:S02]  /*2260*/  LEA.HI.X.SX32 R19, R21, R30, 0x1, P6 ;  /* 0x0000001e15137211 */ /* 0x000fe400030f0eff */
[----:B------:R-:W-:Y:S02]  /*2270*/  LEA R20, P6, R9, R28, 0x1 ;  /* 0x0000001c09147211 */ /* 0x000fe400078c08ff */
[----:B------:R-:W-:Y:S02]  /*2280*/  ISETP.LT.AND P0, PT, R3, UR11, !P0 ;  /* 0x0000000b03007c0c */ /* 0x000fe4000c701270 */
[----:B------:R-:W-:-:S02]  /*2290*/  PRMT R7, R2, 0x7632, R7 ;  /* 0x0000763202077816 */ /* 0x000fc40000000007 */
[----:B------:R-:W-:Y:S02]  /*22a0*/  PRMT R8, R4, 0x7632, R8 ;  /* 0x0000763204087816 */ /* 0x000fe40000000008 */
[----:B------:R-:W-:Y:S01]  /*22b0*/  LEA.HI.X.SX32 R21, R9, R30, 0x1, P6 ;  /* 0x0000001e09157211 */ /* 0x000fe200030f0eff */
[----:B------:R1:W-:Y:S01]  /*22c0*/  @P5 STG.E.U16 desc[UR6][R14.64], R7 ;  /* 0x000000070e005986 */ /* 0x0003e2000c101506 */
[----:B------:R-:W-:Y:S02]  /*22d0*/  PRMT R9, R7, 0x7632, R9 ;  /* 0x0000763207097816 */ /* 0x000fe40000000009 */
[----:B------:R-:W-:Y:S01]  /*22e0*/  PRMT R5, R8, 0x7632, R5 ;  /* 0x0000763208057816 */ /* 0x000fe20000000005 */
[----:B------:R1:W-:Y:S01]  /*22f0*/  @P4 STG.E.U16 desc[UR6][R16.64], R8 ;  /* 0x0000000810004986 */ /* 0x0003e2000c101506 */
[----:B------:R-:W-:Y:S02]  /*2300*/  PRMT R29, R29, 0x7632, R29 ;  /* 0x000076321d1d7816 */ /* 0x000fe4000000001d */
[C---:B0-----:R-:W-:Y:S01]  /*2310*/  LEA R12, P6, R6.reuse, R28, 0x1 ;  /* 0x0000001c060c7211 */ /* 0x041fe200078c08ff */
[----:B------:R1:W-:Y:S03]  /*2320*/  @P3 STG.E.U16 desc[UR6][R18.64], R9 ;  /* 0x0000000912003986 */ /* 0x0003e6000c101506 */
[----:B------:R-:W-:Y:S01]  /*2330*/  LEA.HI.X.SX32 R13, R6, R30, 0x1, P6 ;  /* 0x0000001e060d7211 */ /* 0x000fe200030f0eff */
[----:B------:R1:W-:Y:S04]  /*2340*/  @P2 STG.E.U16 desc[UR6][R10.64], R5 ;  /* 0x000000050a002986 */ /* 0x0003e8000c101506 */
[----:B------:R1:W-:Y:S01]  /*2350*/  @P1 STG.E.U16 desc[UR6][R20.64], R29 ;  /* 0x0000001d14001986 */ /* 0x0003e2000c101506 */
[----:B------:R-:W-:Y:S05]  /*2360*/  @!P0 EXIT ;  /* 0x000000000000894d */ /* 0x000fea0003800000 */
[----:B------:R-:W-:-:S05]  /*2370*/  PRMT R6, R33, 0x7632, R6 ;  /* 0x0000763221067816 */ /* 0x000fca0000000006 */
[----:B------:R-:W-:Y:S01]  /*2380*/  STG.E.U16 desc[UR6][R12.64], R6 ;  /* 0x000000060c007986 */ /* 0x000fe2000c101506 */
[----:B------:R-:W-:Y:S05]  /*2390*/  EXIT ;  /* 0x000000000000794d */ /* 0x000fea0003800000 */
.L_x_3:
[----:B------:R-:W-:-:S00]  /*23a0*/  BRA `(.L_x_3) ;  /* 0xfffffffc00fc7947 */ /* 0x000fc0000383ffff */
[----:B------:R-:W-:-:S00]  /*23b0*/  NOP ;  /* 0x0000000000007918 */ /* 0x000fc00000000000 */
        /* <DEDUP_REMOVED lines=12> */
.L_x_4:


//--------------------- .nv.shared.matmul_kernel  --------------------------
	.section	.nv.shared.matmul_kernel,"aw",@nobits
	.sectionflags	@""
	.align	16
	.zero		1024


//--------------------- .nv.shared.reserved.0     --------------------------
	.section	.nv.shared.reserved.0,"aw",@nobits
	.weak		__nv_reservedSMEM_offset_0_alias
	.size		__nv_reservedSMEM_offset_0_alias, 0, 0
	.other		__nv_reservedSMEM_offset_0_alias,@"STO_CUDA_RESERVED_SHARED STV_DEFAULT"
__nv_reservedSMEM_offset_0_alias:
	.zero		0


//--------------------- .nv.constant0.matmul_kernel --------------------------
	.section	.nv.constant0.matmul_kernel,"a",@progbits
	.sectionflags	@""
	.align	4
.nv.constant0.matmul_kernel:
	.zero		608


//--------------------- SYMBOLS --------------------------

	.type		.nv.reservedSmem.offset0,@object
	.size		.nv.reservedSmem.offset0,0x4
